	.version 2.1
	.target sm_20
	// compiled with /usr/local/cuda3.1/cuda/open64/lib//be
	// nvopencc 3.1 built on 2010-06-07

	//-----------------------------------------------------------
	// Compiling /tmp/tmpxft_00001cd8_00000000-7_simpleTexture_kernel.cpp3.i (/tmp/ccBI#.dg48Gv)
	//-----------------------------------------------------------

	//-----------------------------------------------------------
	// Options:
	//-----------------------------------------------------------
	//  Target:ptx, ISA:sm_20, Endian:little, Pointer Size:64
	//  -O3	(Optimization level)
	//  -g0	(Debug level)
	//  -m2	(Report advisories)
	//-----------------------------------------------------------

	.file	1	"<command-line>"
	.file	2	"/tmp/tmpxft_00001cd8_00000000-6_simpleTexture_kernel.cudafe2.gpu"
	.file	3	"/usr/lib/gcc/x86_64-linux-gnu/4.4.3/include/stddef.h"
	.file	4	"/usr/local/cuda3.1/cuda/bin/../include/crt/device_runtime.h"
	.file	5	"/usr/local/cuda3.1/cuda/bin/../include/host_defines.h"
	.file	6	"/usr/local/cuda3.1/cuda/bin/../include/builtin_types.h"
	.file	7	"/usr/local/cuda3.1/cuda/bin/../include/device_types.h"
	.file	8	"/usr/local/cuda3.1/cuda/bin/../include/driver_types.h"
	.file	9	"/usr/local/cuda3.1/cuda/bin/../include/surface_types.h"
	.file	10	"/usr/local/cuda3.1/cuda/bin/../include/texture_types.h"
	.file	11	"/usr/local/cuda3.1/cuda/bin/../include/vector_types.h"
	.file	12	"/usr/local/cuda3.1/cuda/bin/../include/device_launch_parameters.h"
	.file	13	"/usr/local/cuda3.1/cuda/bin/../include/crt/storage_class.h"
	.file	14	"/usr/include/bits/types.h"
	.file	15	"/usr/include/time.h"
	.file	16	"/home/andrew/repositories/gpuocelot/tests/cuda2.2/tests/simpleTexture/simpleTexture_kernel.cu"
	.file	17	"/usr/local/cuda3.1/cuda/bin/../include/common_functions.h"
	.file	18	"/usr/local/cuda3.1/cuda/bin/../include/math_functions.h"
	.file	19	"/usr/local/cuda3.1/cuda/bin/../include/math_constants.h"
	.file	20	"/usr/local/cuda3.1/cuda/bin/../include/device_functions.h"
	.file	21	"/usr/local/cuda3.1/cuda/bin/../include/sm_11_atomic_functions.h"
	.file	22	"/usr/local/cuda3.1/cuda/bin/../include/sm_12_atomic_functions.h"
	.file	23	"/usr/local/cuda3.1/cuda/bin/../include/sm_13_double_functions.h"
	.file	24	"/usr/local/cuda3.1/cuda/bin/../include/sm_20_atomic_functions.h"
	.file	25	"/usr/local/cuda3.1/cuda/bin/../include/sm_20_intrinsics.h"
	.file	26	"/usr/local/cuda3.1/cuda/bin/../include/surface_functions.h"
	.file	27	"/usr/local/cuda3.1/cuda/bin/../include/texture_fetch_functions.h"
	.file	28	"/usr/local/cuda3.1/cuda/bin/../include/math_functions_dbl_ptx3.h"

	.global .texref tex;
	.const .align 4 .b8 __cudart_i2opi_f[24] = {65,144,67,60,153,149,98,219,192,221,52,245,209,87,39,252,41,21,68,78,110,131,249,162};

	.entry _Z15transformKernelPfiif (
		.param .u64 __cudaparm__Z15transformKernelPfiif_g_odata,
		.param .s32 __cudaparm__Z15transformKernelPfiif_width,
		.param .s32 __cudaparm__Z15transformKernelPfiif_height,
		.param .f32 __cudaparm__Z15transformKernelPfiif_theta)
	{
	.reg .u32 %r<283>;
	.reg .u64 %rd<23>;
	.reg .f32 %f<141>;
	.reg .pred %p<50>;
	.local .align 4 .b8 __cuda___cuda_result_3220[28];
	.local .align 4 .b8 __cuda___cuda_result_6048[28];
	.loc	16	41	0
$LDWbegin__Z15transformKernelPfiif:
	.loc	18	1702	0
	ld.param.f32 	%f1, [__cudaparm__Z15transformKernelPfiif_theta];
	abs.f32 	%f2, %f1;
	mov.f32 	%f3, 0f7f800000;     	// ((1.0F)/(0.0F))
	setp.eq.f32 	%p1, %f2, %f3;
	@!%p1 bra 	$Lt_0_46850;
	neg.f32 	%f4, %f1;
	add.rn.f32 	%f5, %f1, %f4;
	mov.u64 	%rd1, __cuda___cuda_result_3220;
	mov.u64 	%rd2, __cudart_i2opi_f;
	bra.uni 	$LDWendi___isinff_177_13;
$Lt_0_46850:
	mov.f32 	%f6, 0f473ba700;     	// 48039
	setp.gt.f32 	%p2, %f2, %f6;
	@!%p2 bra 	$Lt_0_47362;
	.loc	18	1396	0
	mov.u64 	%rd2, __cudart_i2opi_f;
	mov.b32 	%r1, %f1;
	and.b32 	%r2, %r1, -2147483648;
	mov.s32 	%r3, %r2;
	.loc	18	24	0
	shl.b32 	%r4, %r1, 8;
	or.b32 	%r5, %r4, -2147483648;
	mov.s64 	%rd3, %rd2;
	mov.u64 	%rd4, __cuda___cuda_result_3220;
	mov.s32 	%r6, 0;
	mov.u32 	%r7, 0;
$Lt_0_48386:
	.pragma "nounroll";
 //<loop> Loop body line 24, nesting depth: 1, iterations: 6
	.loc	18	1410	0
	ld.const.u32 	%r8, [%rd3+0];
	mul.lo.u32 	%r9, %r8, %r5;
	add.u32 	%r10, %r9, %r7;
	.loc	18	1411	0
	set.gt.u32.u32 	%r11, %r9, %r10;
	neg.s32 	%r12, %r11;
	mul.hi.u32 	%r13, %r8, %r5;
	add.u32 	%r7, %r12, %r13;
	.loc	18	1412	0
	st.local.u32 	[%rd4+0], %r10;
	add.s32 	%r6, %r6, 1;
	add.u64 	%rd4, %rd4, 4;
	add.u64 	%rd3, %rd3, 4;
	mov.u32 	%r14, 6;
	setp.ne.s32 	%p3, %r6, %r14;
	@%p3 bra 	$Lt_0_48386;
	.loc	18	1414	0
	mov.u64 	%rd1, __cuda___cuda_result_3220;
	st.local.u32 	[__cuda___cuda_result_3220+24], %r7;
	.loc	18	1419	0
	shl.b32 	%r15, %r1, 1;
	shr.u32 	%r16, %r15, 24;
	sub.u32 	%r17, %r16, 128;
	shr.u32 	%r18, %r17, 5;
	mov.s32 	%r19, 4;
	sub.s32 	%r20, %r19, %r18;
	cvt.s64.s32 	%rd5, %r20;
	mul.wide.s32 	%rd6, %r20, 4;
	add.u64 	%rd7, %rd1, %rd6;
	ld.local.u32 	%r7, [%rd7+8];
	.loc	18	1420	0
	ld.local.u32 	%r21, [%rd7+4];
	and.b32 	%r22, %r17, 31;
	mov.u32 	%r23, 0;
	setp.eq.u32 	%p4, %r22, %r23;
	@%p4 bra 	$Lt_0_48898;
	.loc	18	1423	0
	mov.s32 	%r24, 32;
	sub.s32 	%r25, %r24, %r22;
	shr.u32 	%r26, %r21, %r25;
	shl.b32 	%r27, %r7, %r22;
	add.u32 	%r7, %r26, %r27;
	.loc	18	1424	0
	ld.local.u32 	%r28, [%rd7+0];
	shr.u32 	%r29, %r28, %r25;
	shl.b32 	%r30, %r21, %r22;
	add.u32 	%r21, %r29, %r30;
$Lt_0_48898:
	.loc	18	1426	0
	shr.u32 	%r6, %r7, 30;
	.loc	18	1428	0
	shr.u32 	%r31, %r21, 30;
	shl.b32 	%r32, %r7, 2;
	add.u32 	%r7, %r31, %r32;
	.loc	18	1429	0
	shl.b32 	%r21, %r21, 2;
	mov.u32 	%r33, 0;
	setp.eq.u32 	%p5, %r21, %r33;
	@%p5 bra 	$Lt_0_49666;
	.loc	18	1430	0
	add.u32 	%r34, %r7, 1;
	mov.u32 	%r35, -2147483648;
	set.gt.u32.u32 	%r36, %r34, %r35;
	neg.s32 	%r37, %r36;
	bra.uni 	$Lt_0_49410;
$Lt_0_49666:
	mov.u32 	%r38, -2147483648;
	set.gt.u32.u32 	%r39, %r7, %r38;
	neg.s32 	%r37, %r39;
$Lt_0_49410:
	.loc	18	1431	0
	add.u32 	%r40, %r6, %r37;
	.loc	18	1430	0
	neg.s32 	%r41, %r40;
	mov.u32 	%r42, 0;
	setp.ne.u32 	%p6, %r2, %r42;
	selp.s32 	%r6, %r41, %r40, %p6;
	mov.u32 	%r43, 0;
	setp.eq.u32 	%p7, %r37, %r43;
	@%p7 bra 	$Lt_0_49922;
	.loc	18	1436	0
	neg.s32 	%r21, %r21;
	.loc	18	1438	0
	mov.u32 	%r44, 0;
	set.eq.u32.u32 	%r45, %r21, %r44;
	neg.s32 	%r46, %r45;
	not.b32 	%r47, %r7;
	add.u32 	%r7, %r46, %r47;
	.loc	18	1439	0
	xor.b32 	%r3, %r2, -2147483648;
$Lt_0_49922:
	.loc	18	1441	0
	mov.s32 	%r48, %r6;
	mov.u32 	%r49, 0;
	setp.le.s32 	%p8, %r7, %r49;
	@%p8 bra 	$Lt_0_69378;
	mov.u32 	%r50, 0;
$Lt_0_50946:
 //<loop> Loop body line 1441, nesting depth: 1, estimated iterations: unknown
	.loc	18	1445	0
	shr.u32 	%r51, %r21, 31;
	shl.b32 	%r52, %r7, 1;
	add.u32 	%r7, %r51, %r52;
	.loc	18	1446	0
	shl.b32 	%r21, %r21, 1;
	.loc	18	1447	0
	sub.u32 	%r50, %r50, 1;
	mov.u32 	%r53, 0;
	setp.gt.s32 	%p9, %r7, %r53;
	@%p9 bra 	$Lt_0_50946;
	bra.uni 	$Lt_0_50434;
$Lt_0_69378:
	mov.u32 	%r50, 0;
$Lt_0_50434:
	.loc	18	1449	0
	mul.lo.u32 	%r21, %r7, -921707870;
	.loc	18	1450	0
	mov.s32 	%r54, -921707870;
	mul.hi.u32 	%r7, %r7, %r54;
	mov.u32 	%r55, 0;
	setp.le.s32 	%p10, %r7, %r55;
	@%p10 bra 	$Lt_0_51458;
	.loc	18	1452	0
	shr.u32 	%r56, %r21, 31;
	shl.b32 	%r57, %r7, 1;
	add.u32 	%r7, %r56, %r57;
	.loc	18	1453	0
	shl.b32 	%r21, %r21, 1;
	.loc	18	1454	0
	sub.u32 	%r50, %r50, 1;
$Lt_0_51458:
	.loc	18	1456	0
	mov.u32 	%r58, 0;
	set.ne.u32.u32 	%r59, %r21, %r58;
	neg.s32 	%r60, %r59;
	add.u32 	%r7, %r60, %r7;
	shl.b32 	%r61, %r7, 24;
	mov.s32 	%r62, 0;
	set.lt.u32.s32 	%r63, %r61, %r62;
	neg.s32 	%r64, %r63;
	shr.u32 	%r65, %r7, 8;
	add.u32 	%r66, %r50, 126;
	shl.b32 	%r67, %r66, 23;
	add.u32 	%r68, %r65, %r67;
	add.u32 	%r69, %r64, %r68;
	or.b32 	%r70, %r3, %r69;
	mov.b32 	%f7, %r70;
	bra.uni 	$LDWendi___internal_fmad_177_14;
$Lt_0_47362:
	.loc	18	1471	0
	mov.f32 	%f8, 0f3f22f983;     	// 0.63662
	mul.f32 	%f9, %f1, %f8;
	cvt.rni.s32.f32 	%r71, %f9;
	mov.s32 	%r48, %r71;
	cvt.rn.f32.s32 	%f10, %r71;
	neg.f32 	%f11, %f10;
	mov.f32 	%f12, 0f2e85a309;    	// 6.0771e-11
	mov.f32 	%f13, 0f39fdaa20;    	// 0.000483827
	mov.f32 	%f14, 0f3fc90000;    	// 1.57031
	fma.rn.f32 	%f15, %f11, %f14, %f1;
	fma.rn.f32 	%f16, %f11, %f13, %f15;
	fma.rn.f32 	%f7, %f11, %f12, %f16;
	mov.u64 	%rd1, __cuda___cuda_result_3220;
	mov.u64 	%rd2, __cudart_i2opi_f;
$LDWendi___internal_fmad_177_14:
	.loc	18	1705	0
	add.s32 	%r72, %r48, 1;
	mov.f32 	%f17, %f7;
	mul.f32 	%f18, %f17, %f17;
	and.b32 	%r73, %r72, 1;
	mov.u32 	%r74, 0;
	setp.eq.s32 	%p11, %r73, %r74;
	@%p11 bra 	$Lt_0_52226;
	.loc	18	1709	0
	mov.f32 	%f19, 0f37ccf5ce;    	// 2.44332e-05
	mov.f32 	%f20, 0fbab6061a;    	// -0.00138873
	fma.rn.f32 	%f21, %f19, %f18, %f20;
	mov.f32 	%f22, 0f3d2aaaa5;    	// 0.0416666
	fma.rn.f32 	%f23, %f21, %f18, %f22;
	mov.f32 	%f24, 0fbf000000;    	// -0.5
	fma.rn.f32 	%f25, %f23, %f18, %f24;
	mov.f32 	%f26, 0f3f800000;    	// 1
	fma.rn.f32 	%f27, %f25, %f18, %f26;
	bra.uni 	$Lt_0_51970;
$Lt_0_52226:
	.loc	18	1711	0
	mov.f32 	%f28, 0fb94ca1f9;    	// -0.000195153
	mov.f32 	%f29, 0f3c08839e;    	// 0.00833216
	fma.rn.f32 	%f30, %f28, %f18, %f29;
	mov.f32 	%f31, 0fbe2aaaa3;    	// -0.166667
	fma.rn.f32 	%f32, %f30, %f18, %f31;
	mul.f32 	%f33, %f18, %f32;
	fma.rn.f32 	%f27, %f33, %f17, %f17;
$Lt_0_51970:
	.loc	18	1713	0
	neg.f32 	%f34, %f27;
	and.b32 	%r75, %r72, 2;
	mov.s32 	%r76, 0;
	setp.ne.s32 	%p12, %r75, %r76;
	selp.f32 	%f27, %f34, %f27, %p12;
	mov.f32 	%f5, %f27;
$LDWendi___isinff_177_13:
	.loc	18	1638	0
	mov.f32 	%f35, 0f00000000;    	// 0
	setp.eq.f32 	%p13, %f1, %f35;
	selp.s32 	%r77, 1, 0, %p13;
	selp.s32 	%r78, 1, 0, %p1;
	or.b32 	%r79, %r77, %r78;
	mov.u32 	%r80, 0;
	setp.eq.s32 	%p14, %r79, %r80;
	@%p14 bra 	$Lt_0_52482;
	mov.f32 	%f36, 0f00000000;    	// 0
	mul.rn.f32 	%f37, %f1, %f36;
	mov.u64 	%rd8, __cuda___cuda_result_6048;
	bra.uni 	$LDWendi___isinff_177_9;
$Lt_0_52482:
	mov.f32 	%f38, 0f473ba700;    	// 48039
	setp.gt.f32 	%p15, %f2, %f38;
	@!%p15 bra 	$Lt_0_52994;
	.loc	18	1396	0
	mov.b32 	%r1, %f1;
	and.b32 	%r2, %r1, -2147483648;
	mov.s32 	%r81, %r2;
	.loc	18	24	0
	shl.b32 	%r4, %r1, 8;
	or.b32 	%r5, %r4, -2147483648;
	mov.s64 	%rd9, %rd2;
	mov.u64 	%rd10, __cuda___cuda_result_6048;
	mov.s32 	%r82, 0;
	mov.u32 	%r83, 0;
$Lt_0_54018:
	.pragma "nounroll";
 //<loop> Loop body line 24, nesting depth: 1, iterations: 6
	.loc	18	1410	0
	ld.const.u32 	%r84, [%rd9+0];
	mul.lo.u32 	%r85, %r84, %r5;
	add.u32 	%r86, %r85, %r83;
	.loc	18	1411	0
	set.gt.u32.u32 	%r87, %r85, %r86;
	neg.s32 	%r88, %r87;
	mul.hi.u32 	%r89, %r84, %r5;
	add.u32 	%r83, %r88, %r89;
	.loc	18	1412	0
	st.local.u32 	[%rd10+0], %r86;
	add.s32 	%r82, %r82, 1;
	add.u64 	%rd10, %rd10, 4;
	add.u64 	%rd9, %rd9, 4;
	mov.u32 	%r90, 6;
	setp.ne.s32 	%p16, %r82, %r90;
	@%p16 bra 	$Lt_0_54018;
	.loc	18	1414	0
	mov.u64 	%rd8, __cuda___cuda_result_6048;
	st.local.u32 	[__cuda___cuda_result_6048+24], %r83;
	.loc	18	1419	0
	shl.b32 	%r91, %r1, 1;
	shr.u32 	%r16, %r91, 24;
	sub.u32 	%r17, %r16, 128;
	shr.u32 	%r92, %r17, 5;
	mov.s32 	%r93, 4;
	sub.s32 	%r94, %r93, %r92;
	cvt.s64.s32 	%rd11, %r94;
	mul.wide.s32 	%rd12, %r94, 4;
	add.u64 	%rd13, %rd8, %rd12;
	ld.local.u32 	%r83, [%rd13+8];
	.loc	18	1420	0
	ld.local.u32 	%r95, [%rd13+4];
	and.b32 	%r22, %r17, 31;
	mov.u32 	%r96, 0;
	setp.eq.u32 	%p17, %r22, %r96;
	@%p17 bra 	$Lt_0_54530;
	.loc	18	1423	0
	mov.s32 	%r97, 32;
	sub.s32 	%r25, %r97, %r22;
	shr.u32 	%r98, %r95, %r25;
	shl.b32 	%r99, %r83, %r22;
	add.u32 	%r83, %r98, %r99;
	.loc	18	1424	0
	ld.local.u32 	%r100, [%rd13+0];
	shr.u32 	%r101, %r100, %r25;
	shl.b32 	%r102, %r95, %r22;
	add.u32 	%r95, %r101, %r102;
$Lt_0_54530:
	.loc	18	1426	0
	shr.u32 	%r82, %r83, 30;
	.loc	18	1428	0
	shr.u32 	%r103, %r95, 30;
	shl.b32 	%r104, %r83, 2;
	add.u32 	%r83, %r103, %r104;
	.loc	18	1429	0
	shl.b32 	%r95, %r95, 2;
	mov.u32 	%r105, 0;
	setp.eq.u32 	%p18, %r95, %r105;
	@%p18 bra 	$Lt_0_55298;
	.loc	18	1430	0
	add.u32 	%r106, %r83, 1;
	mov.u32 	%r107, -2147483648;
	set.gt.u32.u32 	%r108, %r106, %r107;
	neg.s32 	%r109, %r108;
	bra.uni 	$Lt_0_55042;
$Lt_0_55298:
	mov.u32 	%r110, -2147483648;
	set.gt.u32.u32 	%r111, %r83, %r110;
	neg.s32 	%r109, %r111;
$Lt_0_55042:
	.loc	18	1431	0
	add.u32 	%r112, %r82, %r109;
	.loc	18	1430	0
	neg.s32 	%r113, %r112;
	mov.u32 	%r114, 0;
	setp.ne.u32 	%p19, %r2, %r114;
	selp.s32 	%r82, %r113, %r112, %p19;
	mov.u32 	%r115, 0;
	setp.eq.u32 	%p20, %r109, %r115;
	@%p20 bra 	$Lt_0_55554;
	.loc	18	1436	0
	neg.s32 	%r95, %r95;
	.loc	18	1438	0
	mov.u32 	%r116, 0;
	set.eq.u32.u32 	%r117, %r95, %r116;
	neg.s32 	%r118, %r117;
	not.b32 	%r119, %r83;
	add.u32 	%r83, %r118, %r119;
	.loc	18	1439	0
	xor.b32 	%r81, %r2, -2147483648;
$Lt_0_55554:
	.loc	18	1441	0
	mov.s32 	%r120, %r82;
	mov.u32 	%r121, 0;
	setp.le.s32 	%p21, %r83, %r121;
	@%p21 bra 	$Lt_0_69634;
	mov.u32 	%r122, 0;
$Lt_0_56578:
 //<loop> Loop body line 1441, nesting depth: 1, estimated iterations: unknown
	.loc	18	1445	0
	shr.u32 	%r123, %r95, 31;
	shl.b32 	%r124, %r83, 1;
	add.u32 	%r83, %r123, %r124;
	.loc	18	1446	0
	shl.b32 	%r95, %r95, 1;
	.loc	18	1447	0
	sub.u32 	%r122, %r122, 1;
	mov.u32 	%r125, 0;
	setp.gt.s32 	%p22, %r83, %r125;
	@%p22 bra 	$Lt_0_56578;
	bra.uni 	$Lt_0_56066;
$Lt_0_69634:
	mov.u32 	%r122, 0;
$Lt_0_56066:
	.loc	18	1449	0
	mul.lo.u32 	%r95, %r83, -921707870;
	.loc	18	1450	0
	mov.s32 	%r126, -921707870;
	mul.hi.u32 	%r83, %r83, %r126;
	mov.u32 	%r127, 0;
	setp.le.s32 	%p23, %r83, %r127;
	@%p23 bra 	$Lt_0_57090;
	.loc	18	1452	0
	shr.u32 	%r128, %r95, 31;
	shl.b32 	%r129, %r83, 1;
	add.u32 	%r83, %r128, %r129;
	.loc	18	1453	0
	shl.b32 	%r95, %r95, 1;
	.loc	18	1454	0
	sub.u32 	%r122, %r122, 1;
$Lt_0_57090:
	.loc	18	1456	0
	mov.u32 	%r130, 0;
	set.ne.u32.u32 	%r131, %r95, %r130;
	neg.s32 	%r132, %r131;
	add.u32 	%r83, %r132, %r83;
	shl.b32 	%r133, %r83, 24;
	mov.s32 	%r134, 0;
	set.lt.u32.s32 	%r135, %r133, %r134;
	neg.s32 	%r136, %r135;
	shr.u32 	%r137, %r83, 8;
	add.u32 	%r138, %r122, 126;
	shl.b32 	%r139, %r138, 23;
	add.u32 	%r140, %r137, %r139;
	add.u32 	%r141, %r136, %r140;
	or.b32 	%r142, %r81, %r141;
	mov.b32 	%f39, %r142;
	bra.uni 	$LDWendi___internal_fmad_177_10;
$Lt_0_52994:
	.loc	18	1471	0
	mov.f32 	%f40, 0f3f22f983;    	// 0.63662
	mul.f32 	%f9, %f1, %f40;
	cvt.rni.s32.f32 	%r71, %f9;
	mov.s32 	%r120, %r71;
	cvt.rn.f32.s32 	%f10, %r71;
	neg.f32 	%f11, %f10;
	mov.f32 	%f41, 0f2e85a309;    	// 6.0771e-11
	mov.f32 	%f42, 0f39fdaa20;    	// 0.000483827
	mov.f32 	%f43, 0f3fc90000;    	// 1.57031
	fma.rn.f32 	%f44, %f11, %f43, %f1;
	fma.rn.f32 	%f45, %f11, %f42, %f44;
	fma.rn.f32 	%f39, %f11, %f41, %f45;
	mov.u64 	%rd8, __cuda___cuda_result_6048;
$LDWendi___internal_fmad_177_10:
	.loc	18	1641	0
	mov.f32 	%f46, %f39;
	mul.f32 	%f47, %f46, %f46;
	and.b32 	%r143, %r120, 1;
	mov.u32 	%r144, 0;
	setp.eq.s32 	%p24, %r143, %r144;
	@%p24 bra 	$Lt_0_57858;
	.loc	18	1644	0
	mov.f32 	%f48, 0f37ccf5ce;    	// 2.44332e-05
	mov.f32 	%f49, 0fbab6061a;    	// -0.00138873
	fma.rn.f32 	%f50, %f48, %f47, %f49;
	mov.f32 	%f51, 0f3d2aaaa5;    	// 0.0416666
	fma.rn.f32 	%f52, %f50, %f47, %f51;
	mov.f32 	%f53, 0fbf000000;    	// -0.5
	fma.rn.f32 	%f54, %f52, %f47, %f53;
	mov.f32 	%f55, 0f3f800000;    	// 1
	fma.rn.f32 	%f56, %f54, %f47, %f55;
	bra.uni 	$Lt_0_57602;
$Lt_0_57858:
	.loc	18	1646	0
	mov.f32 	%f57, 0fb94ca1f9;    	// -0.000195153
	mov.f32 	%f58, 0f3c08839e;    	// 0.00833216
	fma.rn.f32 	%f59, %f57, %f47, %f58;
	mov.f32 	%f60, 0fbe2aaaa3;    	// -0.166667
	fma.rn.f32 	%f61, %f59, %f47, %f60;
	mul.f32 	%f62, %f47, %f61;
	fma.rn.f32 	%f56, %f62, %f46, %f46;
$Lt_0_57602:
	.loc	18	1648	0
	neg.f32 	%f63, %f56;
	and.b32 	%r145, %r120, 2;
	mov.s32 	%r146, 0;
	setp.ne.s32 	%p25, %r145, %r146;
	selp.f32 	%f56, %f63, %f56, %p25;
	mov.f32 	%f37, %f56;
$LDWendi___isinff_177_9:
	.loc	16	53	0
	mov.u32 	%r147, %ctaid.y;
	mov.u32 	%r148, %ntid.y;
	mul.lo.u32 	%r149, %r147, %r148;
	ld.param.s32 	%r150, [__cudaparm__Z15transformKernelPfiif_height];
	cvt.rn.f32.s32 	%f64, %r150;
	mov.u32 	%r151, %ctaid.x;
	mov.u32 	%r152, %ntid.x;
	mul.lo.u32 	%r153, %r151, %r152;
	ld.param.s32 	%r154, [__cudaparm__Z15transformKernelPfiif_width];
	cvt.rn.f32.s32 	%f65, %r154;
	mov.u32 	%r155, %tid.y;
	add.u32 	%r156, %r155, %r149;
	mov.u32 	%r157, %tid.x;
	add.u32 	%r158, %r157, %r153;
	cvt.rn.f32.u32 	%f66, %r156;
	cvt.rn.f32.u32 	%f67, %r158;
	div.rn.f32 	%f68, %f66, %f64;
	div.rn.f32 	%f69, %f67, %f65;
	mov.f32 	%f70, 0fbf000000;    	// -0.5
	add.f32 	%f71, %f68, %f70;
	mov.f32 	%f72, 0fbf000000;    	// -0.5
	add.f32 	%f73, %f69, %f72;
	mul.f32 	%f74, %f37, %f71;
	mul.f32 	%f75, %f73, %f5;
	sub.f32 	%f76, %f75, %f74;
	mov.f32 	%f77, 0f3f000000;    	// 0.5
	add.f32 	%f78, %f76, %f77;
	.loc	18	1702	0
	@!%p1 bra 	$Lt_0_58114;
	neg.f32 	%f79, %f1;
	add.rn.f32 	%f80, %f1, %f79;
	bra.uni 	$LDWendi___isinff_177_5;
$Lt_0_58114:
	mov.f32 	%f81, 0f473ba700;    	// 48039
	setp.gt.f32 	%p26, %f2, %f81;
	@!%p26 bra 	$Lt_0_58626;
	.loc	18	1396	0
	mov.b32 	%r1, %f1;
	and.b32 	%r2, %r1, -2147483648;
	mov.s32 	%r3, %r2;
	.loc	18	24	0
	shl.b32 	%r4, %r1, 8;
	or.b32 	%r5, %r4, -2147483648;
	mov.s64 	%rd3, %rd2;
	mov.u64 	%rd4, __cuda___cuda_result_3220;
	mov.s32 	%r6, 0;
	mov.u32 	%r7, 0;
$Lt_0_59650:
	.pragma "nounroll";
 //<loop> Loop body line 24, nesting depth: 1, iterations: 6
	.loc	18	1410	0
	ld.const.u32 	%r159, [%rd3+0];
	mul.lo.u32 	%r160, %r159, %r5;
	add.u32 	%r161, %r160, %r7;
	.loc	18	1411	0
	set.gt.u32.u32 	%r162, %r160, %r161;
	neg.s32 	%r163, %r162;
	mul.hi.u32 	%r164, %r159, %r5;
	add.u32 	%r7, %r163, %r164;
	.loc	18	1412	0
	st.local.u32 	[%rd4+0], %r161;
	add.s32 	%r6, %r6, 1;
	add.u64 	%rd4, %rd4, 4;
	add.u64 	%rd3, %rd3, 4;
	mov.u32 	%r165, 6;
	setp.ne.s32 	%p27, %r6, %r165;
	@%p27 bra 	$Lt_0_59650;
	.loc	18	1414	0
	st.local.u32 	[__cuda___cuda_result_3220+24], %r7;
	.loc	18	1419	0
	shl.b32 	%r166, %r1, 1;
	shr.u32 	%r16, %r166, 24;
	sub.u32 	%r17, %r16, 128;
	shr.u32 	%r167, %r17, 5;
	mov.s32 	%r168, 4;
	sub.s32 	%r169, %r168, %r167;
	cvt.s64.s32 	%rd14, %r169;
	mul.wide.s32 	%rd15, %r169, 4;
	add.u64 	%rd7, %rd1, %rd15;
	ld.local.u32 	%r7, [%rd7+8];
	.loc	18	1420	0
	ld.local.u32 	%r21, [%rd7+4];
	and.b32 	%r22, %r17, 31;
	mov.u32 	%r170, 0;
	setp.eq.u32 	%p28, %r22, %r170;
	@%p28 bra 	$Lt_0_60162;
	.loc	18	1423	0
	mov.s32 	%r171, 32;
	sub.s32 	%r25, %r171, %r22;
	shr.u32 	%r172, %r21, %r25;
	shl.b32 	%r173, %r7, %r22;
	add.u32 	%r7, %r172, %r173;
	.loc	18	1424	0
	ld.local.u32 	%r174, [%rd7+0];
	shr.u32 	%r175, %r174, %r25;
	shl.b32 	%r176, %r21, %r22;
	add.u32 	%r21, %r175, %r176;
$Lt_0_60162:
	.loc	18	1426	0
	shr.u32 	%r6, %r7, 30;
	.loc	18	1428	0
	shr.u32 	%r177, %r21, 30;
	shl.b32 	%r178, %r7, 2;
	add.u32 	%r7, %r177, %r178;
	.loc	18	1429	0
	shl.b32 	%r21, %r21, 2;
	mov.u32 	%r179, 0;
	setp.eq.u32 	%p29, %r21, %r179;
	@%p29 bra 	$Lt_0_60930;
	.loc	18	1430	0
	add.u32 	%r180, %r7, 1;
	mov.u32 	%r181, -2147483648;
	set.gt.u32.u32 	%r182, %r180, %r181;
	neg.s32 	%r183, %r182;
	bra.uni 	$Lt_0_60674;
$Lt_0_60930:
	mov.u32 	%r184, -2147483648;
	set.gt.u32.u32 	%r185, %r7, %r184;
	neg.s32 	%r183, %r185;
$Lt_0_60674:
	.loc	18	1431	0
	add.u32 	%r186, %r6, %r183;
	.loc	18	1430	0
	neg.s32 	%r187, %r186;
	mov.u32 	%r188, 0;
	setp.ne.u32 	%p30, %r2, %r188;
	selp.s32 	%r6, %r187, %r186, %p30;
	mov.u32 	%r189, 0;
	setp.eq.u32 	%p31, %r183, %r189;
	@%p31 bra 	$Lt_0_61186;
	.loc	18	1436	0
	neg.s32 	%r21, %r21;
	.loc	18	1438	0
	mov.u32 	%r190, 0;
	set.eq.u32.u32 	%r191, %r21, %r190;
	neg.s32 	%r192, %r191;
	not.b32 	%r193, %r7;
	add.u32 	%r7, %r192, %r193;
	.loc	18	1439	0
	xor.b32 	%r3, %r2, -2147483648;
$Lt_0_61186:
	.loc	18	1441	0
	mov.s32 	%r48, %r6;
	mov.u32 	%r194, 0;
	setp.le.s32 	%p32, %r7, %r194;
	@%p32 bra 	$Lt_0_69890;
	mov.u32 	%r50, 0;
$Lt_0_62210:
 //<loop> Loop body line 1441, nesting depth: 1, estimated iterations: unknown
	.loc	18	1445	0
	shr.u32 	%r195, %r21, 31;
	shl.b32 	%r196, %r7, 1;
	add.u32 	%r7, %r195, %r196;
	.loc	18	1446	0
	shl.b32 	%r21, %r21, 1;
	.loc	18	1447	0
	sub.u32 	%r50, %r50, 1;
	mov.u32 	%r197, 0;
	setp.gt.s32 	%p33, %r7, %r197;
	@%p33 bra 	$Lt_0_62210;
	bra.uni 	$Lt_0_61698;
$Lt_0_69890:
	mov.u32 	%r50, 0;
$Lt_0_61698:
	.loc	18	1449	0
	mul.lo.u32 	%r21, %r7, -921707870;
	.loc	18	1450	0
	mov.s32 	%r198, -921707870;
	mul.hi.u32 	%r7, %r7, %r198;
	mov.u32 	%r199, 0;
	setp.le.s32 	%p34, %r7, %r199;
	@%p34 bra 	$Lt_0_62722;
	.loc	18	1452	0
	shr.u32 	%r200, %r21, 31;
	shl.b32 	%r201, %r7, 1;
	add.u32 	%r7, %r200, %r201;
	.loc	18	1453	0
	shl.b32 	%r21, %r21, 1;
	.loc	18	1454	0
	sub.u32 	%r50, %r50, 1;
$Lt_0_62722:
	.loc	18	1456	0
	mov.u32 	%r202, 0;
	set.ne.u32.u32 	%r203, %r21, %r202;
	neg.s32 	%r204, %r203;
	add.u32 	%r7, %r204, %r7;
	shl.b32 	%r205, %r7, 24;
	mov.s32 	%r206, 0;
	set.lt.u32.s32 	%r207, %r205, %r206;
	neg.s32 	%r208, %r207;
	shr.u32 	%r209, %r7, 8;
	add.u32 	%r210, %r50, 126;
	shl.b32 	%r211, %r210, 23;
	add.u32 	%r212, %r209, %r211;
	add.u32 	%r213, %r208, %r212;
	or.b32 	%r214, %r3, %r213;
	mov.b32 	%f7, %r214;
	bra.uni 	$LDWendi___internal_fmad_177_6;
$Lt_0_58626:
	.loc	18	1471	0
	mov.f32 	%f82, 0f3f22f983;    	// 0.63662
	mul.f32 	%f9, %f1, %f82;
	cvt.rni.s32.f32 	%r71, %f9;
	mov.s32 	%r48, %r71;
	cvt.rn.f32.s32 	%f10, %r71;
	neg.f32 	%f11, %f10;
	mov.f32 	%f83, 0f2e85a309;    	// 6.0771e-11
	mov.f32 	%f84, 0f39fdaa20;    	// 0.000483827
	mov.f32 	%f85, 0f3fc90000;    	// 1.57031
	fma.rn.f32 	%f86, %f11, %f85, %f1;
	fma.rn.f32 	%f87, %f11, %f84, %f86;
	fma.rn.f32 	%f7, %f11, %f83, %f87;
$LDWendi___internal_fmad_177_6:
	.loc	18	1705	0
	add.s32 	%r72, %r48, 1;
	mov.f32 	%f88, %f7;
	mul.f32 	%f18, %f88, %f88;
	and.b32 	%r215, %r72, 1;
	mov.u32 	%r216, 0;
	setp.eq.s32 	%p35, %r215, %r216;
	@%p35 bra 	$Lt_0_63490;
	.loc	18	1709	0
	mov.f32 	%f89, 0f37ccf5ce;    	// 2.44332e-05
	mov.f32 	%f90, 0fbab6061a;    	// -0.00138873
	fma.rn.f32 	%f91, %f89, %f18, %f90;
	mov.f32 	%f92, 0f3d2aaaa5;    	// 0.0416666
	fma.rn.f32 	%f93, %f91, %f18, %f92;
	mov.f32 	%f94, 0fbf000000;    	// -0.5
	fma.rn.f32 	%f95, %f93, %f18, %f94;
	mov.f32 	%f96, 0f3f800000;    	// 1
	fma.rn.f32 	%f27, %f95, %f18, %f96;
	bra.uni 	$Lt_0_63234;
$Lt_0_63490:
	.loc	18	1711	0
	mov.f32 	%f97, 0fb94ca1f9;    	// -0.000195153
	mov.f32 	%f98, 0f3c08839e;    	// 0.00833216
	fma.rn.f32 	%f99, %f97, %f18, %f98;
	mov.f32 	%f100, 0fbe2aaaa3;   	// -0.166667
	fma.rn.f32 	%f101, %f99, %f18, %f100;
	mul.f32 	%f102, %f18, %f101;
	fma.rn.f32 	%f27, %f102, %f88, %f88;
$Lt_0_63234:
	.loc	18	1713	0
	neg.f32 	%f103, %f27;
	and.b32 	%r217, %r72, 2;
	mov.s32 	%r218, 0;
	setp.ne.s32 	%p36, %r217, %r218;
	selp.f32 	%f27, %f103, %f27, %p36;
	mov.f32 	%f80, %f27;
$LDWendi___isinff_177_5:
	.loc	18	1638	0
	mov.u32 	%r219, 0;
	setp.eq.s32 	%p37, %r79, %r219;
	@%p37 bra 	$Lt_0_63746;
	mov.f32 	%f104, 0f00000000;   	// 0
	mul.rn.f32 	%f37, %f1, %f104;
	bra.uni 	$LDWendi___isinff_177_1;
$Lt_0_63746:
	mov.f32 	%f105, 0f473ba700;   	// 48039
	setp.gt.f32 	%p38, %f2, %f105;
	@!%p38 bra 	$Lt_0_64258;
	.loc	18	1396	0
	mov.b32 	%r1, %f1;
	and.b32 	%r2, %r1, -2147483648;
	mov.s32 	%r81, %r2;
	.loc	18	24	0
	shl.b32 	%r4, %r1, 8;
	or.b32 	%r5, %r4, -2147483648;
	mov.s64 	%rd9, %rd2;
	mov.u64 	%rd10, __cuda___cuda_result_6048;
	mov.s32 	%r82, 0;
	mov.u32 	%r83, 0;
$Lt_0_65282:
	.pragma "nounroll";
 //<loop> Loop body line 24, nesting depth: 1, iterations: 6
	.loc	18	1410	0
	ld.const.u32 	%r220, [%rd9+0];
	mul.lo.u32 	%r221, %r220, %r5;
	add.u32 	%r222, %r221, %r83;
	.loc	18	1411	0
	set.gt.u32.u32 	%r223, %r221, %r222;
	neg.s32 	%r224, %r223;
	mul.hi.u32 	%r225, %r220, %r5;
	add.u32 	%r83, %r224, %r225;
	.loc	18	1412	0
	st.local.u32 	[%rd10+0], %r222;
	add.s32 	%r82, %r82, 1;
	add.u64 	%rd10, %rd10, 4;
	add.u64 	%rd9, %rd9, 4;
	mov.u32 	%r226, 6;
	setp.ne.s32 	%p39, %r82, %r226;
	@%p39 bra 	$Lt_0_65282;
	.loc	18	1414	0
	st.local.u32 	[__cuda___cuda_result_6048+24], %r83;
	.loc	18	1419	0
	shl.b32 	%r227, %r1, 1;
	shr.u32 	%r16, %r227, 24;
	sub.u32 	%r17, %r16, 128;
	shr.u32 	%r228, %r17, 5;
	mov.s32 	%r229, 4;
	sub.s32 	%r230, %r229, %r228;
	cvt.s64.s32 	%rd16, %r230;
	mul.wide.s32 	%rd17, %r230, 4;
	add.u64 	%rd13, %rd8, %rd17;
	ld.local.u32 	%r83, [%rd13+8];
	.loc	18	1420	0
	ld.local.u32 	%r95, [%rd13+4];
	and.b32 	%r22, %r17, 31;
	mov.u32 	%r231, 0;
	setp.eq.u32 	%p40, %r22, %r231;
	@%p40 bra 	$Lt_0_65794;
	.loc	18	1423	0
	mov.s32 	%r232, 32;
	sub.s32 	%r25, %r232, %r22;
	shr.u32 	%r233, %r95, %r25;
	shl.b32 	%r234, %r83, %r22;
	add.u32 	%r83, %r233, %r234;
	.loc	18	1424	0
	ld.local.u32 	%r235, [%rd13+0];
	shr.u32 	%r236, %r235, %r25;
	shl.b32 	%r237, %r95, %r22;
	add.u32 	%r95, %r236, %r237;
$Lt_0_65794:
	.loc	18	1426	0
	shr.u32 	%r82, %r83, 30;
	.loc	18	1428	0
	shr.u32 	%r238, %r95, 30;
	shl.b32 	%r239, %r83, 2;
	add.u32 	%r83, %r238, %r239;
	.loc	18	1429	0
	shl.b32 	%r95, %r95, 2;
	mov.u32 	%r240, 0;
	setp.eq.u32 	%p41, %r95, %r240;
	@%p41 bra 	$Lt_0_66562;
	.loc	18	1430	0
	add.u32 	%r241, %r83, 1;
	mov.u32 	%r242, -2147483648;
	set.gt.u32.u32 	%r243, %r241, %r242;
	neg.s32 	%r244, %r243;
	bra.uni 	$Lt_0_66306;
$Lt_0_66562:
	mov.u32 	%r245, -2147483648;
	set.gt.u32.u32 	%r246, %r83, %r245;
	neg.s32 	%r244, %r246;
$Lt_0_66306:
	.loc	18	1431	0
	add.u32 	%r247, %r82, %r244;
	.loc	18	1430	0
	neg.s32 	%r248, %r247;
	mov.u32 	%r249, 0;
	setp.ne.u32 	%p42, %r2, %r249;
	selp.s32 	%r82, %r248, %r247, %p42;
	mov.u32 	%r250, 0;
	setp.eq.u32 	%p43, %r244, %r250;
	@%p43 bra 	$Lt_0_66818;
	.loc	18	1436	0
	neg.s32 	%r95, %r95;
	.loc	18	1438	0
	mov.u32 	%r251, 0;
	set.eq.u32.u32 	%r252, %r95, %r251;
	neg.s32 	%r253, %r252;
	not.b32 	%r254, %r83;
	add.u32 	%r83, %r253, %r254;
	.loc	18	1439	0
	xor.b32 	%r81, %r2, -2147483648;
$Lt_0_66818:
	.loc	18	1441	0
	mov.s32 	%r120, %r82;
	mov.u32 	%r255, 0;
	setp.le.s32 	%p44, %r83, %r255;
	@%p44 bra 	$Lt_0_70146;
	mov.u32 	%r122, 0;
$Lt_0_67842:
 //<loop> Loop body line 1441, nesting depth: 1, estimated iterations: unknown
	.loc	18	1445	0
	shr.u32 	%r256, %r95, 31;
	shl.b32 	%r257, %r83, 1;
	add.u32 	%r83, %r256, %r257;
	.loc	18	1446	0
	shl.b32 	%r95, %r95, 1;
	.loc	18	1447	0
	sub.u32 	%r122, %r122, 1;
	mov.u32 	%r258, 0;
	setp.gt.s32 	%p45, %r83, %r258;
	@%p45 bra 	$Lt_0_67842;
	bra.uni 	$Lt_0_67330;
$Lt_0_70146:
	mov.u32 	%r122, 0;
$Lt_0_67330:
	.loc	18	1449	0
	mul.lo.u32 	%r95, %r83, -921707870;
	.loc	18	1450	0
	mov.s32 	%r259, -921707870;
	mul.hi.u32 	%r83, %r83, %r259;
	mov.u32 	%r260, 0;
	setp.le.s32 	%p46, %r83, %r260;
	@%p46 bra 	$Lt_0_68354;
	.loc	18	1452	0
	shr.u32 	%r261, %r95, 31;
	shl.b32 	%r262, %r83, 1;
	add.u32 	%r83, %r261, %r262;
	.loc	18	1453	0
	shl.b32 	%r95, %r95, 1;
	.loc	18	1454	0
	sub.u32 	%r122, %r122, 1;
$Lt_0_68354:
	.loc	18	1456	0
	mov.u32 	%r263, 0;
	set.ne.u32.u32 	%r264, %r95, %r263;
	neg.s32 	%r265, %r264;
	add.u32 	%r83, %r265, %r83;
	shl.b32 	%r266, %r83, 24;
	mov.s32 	%r267, 0;
	set.lt.u32.s32 	%r268, %r266, %r267;
	neg.s32 	%r269, %r268;
	shr.u32 	%r270, %r83, 8;
	add.u32 	%r271, %r122, 126;
	shl.b32 	%r272, %r271, 23;
	add.u32 	%r273, %r270, %r272;
	add.u32 	%r274, %r269, %r273;
	or.b32 	%r275, %r81, %r274;
	mov.b32 	%f39, %r275;
	bra.uni 	$LDWendi___internal_fmad_177_2;
$Lt_0_64258:
	.loc	18	1471	0
	mov.f32 	%f106, 0f3f22f983;   	// 0.63662
	mul.f32 	%f9, %f1, %f106;
	cvt.rni.s32.f32 	%r71, %f9;
	mov.s32 	%r120, %r71;
	cvt.rn.f32.s32 	%f10, %r71;
	neg.f32 	%f11, %f10;
	mov.f32 	%f107, 0f2e85a309;   	// 6.0771e-11
	mov.f32 	%f108, 0f39fdaa20;   	// 0.000483827
	mov.f32 	%f109, 0f3fc90000;   	// 1.57031
	fma.rn.f32 	%f110, %f11, %f109, %f1;
	fma.rn.f32 	%f111, %f11, %f108, %f110;
	fma.rn.f32 	%f39, %f11, %f107, %f111;
$LDWendi___internal_fmad_177_2:
	.loc	18	1641	0
	mov.f32 	%f112, %f39;
	mul.f32 	%f47, %f112, %f112;
	and.b32 	%r276, %r120, 1;
	mov.u32 	%r277, 0;
	setp.eq.s32 	%p47, %r276, %r277;
	@%p47 bra 	$Lt_0_69122;
	.loc	18	1644	0
	mov.f32 	%f113, 0f37ccf5ce;   	// 2.44332e-05
	mov.f32 	%f114, 0fbab6061a;   	// -0.00138873
	fma.rn.f32 	%f115, %f113, %f47, %f114;
	mov.f32 	%f116, 0f3d2aaaa5;   	// 0.0416666
	fma.rn.f32 	%f117, %f115, %f47, %f116;
	mov.f32 	%f118, 0fbf000000;   	// -0.5
	fma.rn.f32 	%f119, %f117, %f47, %f118;
	mov.f32 	%f120, 0f3f800000;   	// 1
	fma.rn.f32 	%f56, %f119, %f47, %f120;
	bra.uni 	$Lt_0_68866;
$Lt_0_69122:
	.loc	18	1646	0
	mov.f32 	%f121, 0fb94ca1f9;   	// -0.000195153
	mov.f32 	%f122, 0f3c08839e;   	// 0.00833216
	fma.rn.f32 	%f123, %f121, %f47, %f122;
	mov.f32 	%f124, 0fbe2aaaa3;   	// -0.166667
	fma.rn.f32 	%f125, %f123, %f47, %f124;
	mul.f32 	%f126, %f47, %f125;
	fma.rn.f32 	%f56, %f126, %f112, %f112;
$Lt_0_68866:
	.loc	18	1648	0
	neg.f32 	%f127, %f56;
	and.b32 	%r278, %r120, 2;
	mov.s32 	%r279, 0;
	setp.ne.s32 	%p48, %r278, %r279;
	selp.f32 	%f56, %f127, %f56, %p48;
	mov.f32 	%f37, %f56;
$LDWendi___isinff_177_1:
	.loc	16	54	0
	mov.f32 	%f128, %f78;
	mul.f32 	%f129, %f80, %f71;
	fma.rn.f32 	%f130, %f73, %f37, %f129;
	mov.f32 	%f131, 0f3f000000;   	// 0.5
	add.f32 	%f132, %f130, %f131;
	mov.f32 	%f133, 0f00000000;   	// 0
	mov.f32 	%f134, 0f00000000;   	// 0
	tex.2d.v4.f32.f32 {%f135,%f136,%f137,%f138},[tex,{%f128,%f132,%f133,%f134}];
	.loc	16	57	0
	mov.f32 	%f139, %f135;
	ld.param.u64 	%rd18, [__cudaparm__Z15transformKernelPfiif_g_odata];
	mul.lo.u32 	%r280, %r154, %r156;
	add.u32 	%r281, %r158, %r280;
	cvt.u64.u32 	%rd19, %r281;
	mul.wide.u32 	%rd20, %r281, 4;
	add.u64 	%rd21, %rd18, %rd20;
	st.global.f32 	[%rd21+0], %f139;
	.loc	16	58	0
	exit;
$LDWend__Z15transformKernelPfiif:
	} // _Z15transformKernelPfiif



// ===== COMPILED SASS (sm_100) =====

	.target	sm_100

	.elftype	@"ET_EXEC"


//--------------------- .note.nv.tkinfo           --------------------------
	.section	.note.nv.tkinfo,"",@"SHT_NOTE"
	.sectionflags	@"SHF_NOTE_NV_TKINFO"
	.tkinfo
        /*0018*/ 	.word	0x00000002
        /*0030*/ 	.string	""
        /*0030*/ 	.string	"ptxas"
        /*0030*/ 	.string	"Cuda compilation tools, release 13.0, V13.0.88"
        /*0030*/ 	.string	"Build cuda_13.0.r13.0/compiler.36424714_0"
        /*0030*/ 	.string	"-arch sm_100 "



//--------------------- .note.nv.cuinfo           --------------------------
	.section	.note.nv.cuinfo,"",@"SHT_NOTE"
	.sectionflags	@"SHF_NOTE_NV_CUINFO"
        /*0018*/ 	.short	0x0002
        /*001a*/ 	.short	0x0014
        /*001c*/ 	.short	0x0082
	.zero		2


//--------------------- .nv.info                  --------------------------
	.section	.nv.info,"",@"SHT_CUDA_INFO"
	.align	4


	//----- nvinfo : EIATTR_REGCOUNT
	.align		4
        /*0000*/ 	.byte	0x04, 0x2f
        /*0002*/ 	.short	(.L_2 - .L_1)
	.align		4
.L_1:
        /*0004*/ 	.word	index@(_Z15transformKernelPfiif)
        /*0008*/ 	.word	0x00000015


	//----- nvinfo : EIATTR_FRAME_SIZE
	.align		4
.L_2:
        /*000c*/ 	.byte	0x04, 0x11
        /*000e*/ 	.short	(.L_4 - .L_3)
	.align		4
.L_3:
        /*0010*/ 	.word	index@($__internal_0_$__cuda_sm3x_div_rn_noftz_f32_slowpath)
        /*0014*/ 	.word	0x00000000


	//----- nvinfo : EIATTR_FRAME_SIZE
	.align		4
.L_4:
        /*0018*/ 	.byte	0x04, 0x11
        /*001a*/ 	.short	(.L_6 - .L_5)
	.align		4
.L_5:
        /*001c*/ 	.word	index@(_Z15transformKernelPfiif)
        /*0020*/ 	.word	0x00000000


	//----- nvinfo : EIATTR_MIN_STACK_SIZE
	.align		4
.L_6:
        /*0024*/ 	.byte	0x04, 0x12
        /*0026*/ 	.short	(.L_8 - .L_7)
	.align		4
.L_7:
        /*0028*/ 	.word	index@(_Z15transformKernelPfiif)
        /*002c*/ 	.word	0x00000000
.L_8:


//--------------------- .nv.compat                --------------------------
	.section	.nv.compat,"",@"SHT_CUDA_COMPAT_INFO"
	.align	4
        /*0000*/ 	.byte	0x02, 0x09, 0x00, 0x00, 0x02, 0x02, 0x02, 0x00, 0x02, 0x05, 0x05, 0x00, 0x03, 0x07, 0x01, 0x01
        /*0010*/ 	.byte	0x02, 0x03, 0x00, 0x00, 0x02, 0x06, 0x01, 0x00, 0x04, 0x0b, 0x08, 0x00, 0x01, 0x00, 0x00, 0x00
        /*0020*/ 	.byte	0x00, 0x00, 0x00, 0x00


//--------------------- .nv.info._Z15transformKernelPfiif --------------------------
	.section	.nv.info._Z15transformKernelPfiif,"",@"SHT_CUDA_INFO"
	.sectionflags	@""
	.align	4


	//----- nvinfo : EIATTR_CUDA_API_VERSION
	.align		4
        /*0000*/ 	.byte	0x04, 0x37
        /*0002*/ 	.short	(.L_10 - .L_9)
.L_9:
        /*0004*/ 	.word	0x00000082


	//----- nvinfo : EIATTR_KPARAM_INFO
	.align		4
.L_10:
        /*0008*/ 	.byte	0x04, 0x17
        /*000a*/ 	.short	(.L_12 - .L_11)
.L_11:
        /*000c*/ 	.word	0x00000000
        /*0010*/ 	.short	0x0003
        /*0012*/ 	.short	0x0010
        /*0014*/ 	.byte	0x00, 0xf0, 0x11, 0x00


	//----- nvinfo : EIATTR_KPARAM_INFO
	.align		4
.L_12:
        /*0018*/ 	.byte	0x04, 0x17
        /*001a*/ 	.short	(.L_14 - .L_13)
.L_13:
        /*001c*/ 	.word	0x00000000
        /*0020*/ 	.short	0x0002
        /*0022*/ 	.short	0x000c
        /*0024*/ 	.byte	0x00, 0xf0, 0x11, 0x00


	//----- nvinfo : EIATTR_KPARAM_INFO
	.align		4
.L_14:
        /*0028*/ 	.byte	0x04, 0x17
        /*002a*/ 	.short	(.L_16 - .L_15)
.L_15:
        /*002c*/ 	.word	0x00000000
        /*0030*/ 	.short	0x0001
        /*0032*/ 	.short	0x0008
        /*0034*/ 	.byte	0x00, 0xf0, 0x11, 0x00


	//----- nvinfo : EIATTR_KPARAM_INFO
	.align		4
.L_16:
        /*0038*/ 	.byte	0x04, 0x17
        /*003a*/ 	.short	(.L_18 - .L_17)
.L_17:
        /*003c*/ 	.word	0x00000000
        /*0040*/ 	.short	0x0000
        /*0042*/ 	.short	0x0000
        /*0044*/ 	.byte	0x00, 0xf0, 0x21, 0x00


	//----- nvinfo : EIATTR_SPARSE_MMA_MASK
	.align		4
.L_18:
        /*0048*/ 	.byte	0x03, 0x50
        /*004a*/ 	.short	0x0000


	//----- nvinfo : EIATTR_MAXREG_COUNT
	.align		4
        /*004c*/ 	.byte	0x03, 0x1b
        /*004e*/ 	.short	0x00ff


	//----- nvinfo : EIATTR_MERCURY_ISA_VERSION
	.align		4
        /*0050*/ 	.byte	0x03, 0x5f
        /*0052*/ 	.short	0x0101


	//----- nvinfo : EIATTR_VRC_CTA_INIT_COUNT
	.align		4
        /*0054*/ 	.byte	0x02, 0x4a
	.zero		1
	.zero		1


	//----- nvinfo : EIATTR_EXIT_INSTR_OFFSETS
	.align		4
        /*0058*/ 	.byte	0x04, 0x1c
        /*005a*/ 	.short	(.L_20 - .L_19)


	//   ....[0]....
.L_19:
        /*005c*/ 	.word	0x00003c70


	//----- nvinfo : EIATTR_CRS_STACK_SIZE
	.align		4
.L_20:
        /*0060*/ 	.byte	0x04, 0x1e
        /*0062*/ 	.short	(.L_22 - .L_21)
.L_21:
        /*0064*/ 	.word	0x00000000


	//----- nvinfo : EIATTR_CBANK_PARAM_SIZE
	.align		4
.L_22:
        /*0068*/ 	.byte	0x03, 0x19
        /*006a*/ 	.short	0x0014


	//----- nvinfo : EIATTR_PARAM_CBANK
	.align		4
        /*006c*/ 	.byte	0x04, 0x0a
        /*006e*/ 	.short	(.L_24 - .L_23)
	.align		4
.L_23:
        /*0070*/ 	.word	index@(.nv.constant0._Z15transformKernelPfiif)
        /*0074*/ 	.short	0x0380
        /*0076*/ 	.short	0x0014


	//----- nvinfo : EIATTR_SW_WAR
	.align		4
.L_24:
        /*0078*/ 	.byte	0x04, 0x36
        /*007a*/ 	.short	(.L_26 - .L_25)
.L_25:
        /*007c*/ 	.word	0x00000008


	//----- nvinfo : EIATTR_BINDLESS_TEXTURE_BANK
	.align		4
.L_26:
        /*0080*/ 	.byte	0x02, 0x15
	.zero		1
	.zero		1


	//----- nvinfo : EIATTR_BINDLESS_SURFACE_BANK
	.align		4
        /*0084*/ 	.byte	0x02, 0x16
	.zero		1
	.zero		1


//--------------------- .nv.callgraph             --------------------------
	.section	.nv.callgraph,"",@"SHT_CUDA_CALLGRAPH"
	.align	4
	.sectionentsize	8
	.align		4
        /*0000*/ 	.word	0x00000000
	.align		4
        /*0004*/ 	.word	0xffffffff
	.align		4
        /*0008*/ 	.word	0x00000000
	.align		4
        /*000c*/ 	.word	0xfffffffe
	.align		4
        /*0010*/ 	.word	0x00000000
	.align		4
        /*0014*/ 	.word	0xfffffffd
	.align		4
        /*0018*/ 	.word	0x00000000
	.align		4
        /*001c*/ 	.word	0xfffffffc


//--------------------- .nv.constant3             --------------------------
	.section	.nv.constant3,"a",@progbits
	.align	4
.nv.constant3:
	.type		__cudart_i2opi_f,@object
	.size		__cudart_i2opi_f,(.L_0 - __cudart_i2opi_f)
__cudart_i2opi_f:
        /*0000*/ 	.byte	0x41, 0x90, 0x43, 0x3c, 0x99, 0x95, 0x62, 0xdb, 0xc0, 0xdd, 0x34, 0xf5, 0xd1, 0x57, 0x27, 0xfc
        /*0010*/ 	.byte	0x29, 0x15, 0x44, 0x4e, 0x6e, 0x83, 0xf9, 0xa2
.L_0:


//--------------------- .nv.constant0._Z15transformKernelPfiif --------------------------
	.section	.nv.constant0._Z15transformKernelPfiif,"a",@progbits
	.sectionflags	@""
	.align	4
.nv.constant0._Z15transformKernelPfiif:
	.zero		928
	.align		4
        /*03a0*/ 	.word	[20@lo(0x0)=tex]


//--------------------- .text._Z15transformKernelPfiif --------------------------
	.section	.text._Z15transformKernelPfiif,"ax",@progbits
	.align	128
.text._Z15transformKernelPfiif:
        .type           _Z15transformKernelPfiif,@function
        .size           _Z15transformKernelPfiif,(.L_x_48 - _Z15transformKernelPfiif)
        .other          _Z15transformKernelPfiif,@"STO_CUDA_ENTRY STV_DEFAULT"
_Z15transformKernelPfiif:
[----:B------:R-:W-:Y:S01]  /*0000*/  LDC R1, c[0x0][0x37c] ;  /* 0x0000df00ff017b82 */ /* 0x000fe20000000800 */
[----:B------:R-:W0:Y:S01]  /*0010*/  LDCU UR27, c[0x0][0x390] ;  /* 0x00007200ff1b77ac */ /* 0x000e220008000800 */
[----:B------:R-:W-:Y:S01]  /*0020*/  UMOV UR4, URZ ;  /* 0x000000ff00047c82 */ /* 0x000fe20008000000 */
[----:B0-----:R-:W-:-:S05]  /*0030*/  IMAD.U32 R0, RZ, RZ, UR27 ;  /* 0x0000001bff007e24 */ /* 0x001fca000f8e00ff */
[----:B------:R-:W-:-:S13]  /*0040*/  FSETP.NEU.AND P0, PT, |R0|, +INF , PT ;  /* 0x7f8000000000780b */ /* 0x000fda0003f0d200 */
[----:B------:R-:W-:Y:S01]  /*0050*/  VOTEU.ANY UP0, P0 ;  /* 0x0000000000ff7886 */ /* 0x000fe20000000100 */
[----:B------:R-:W-:Y:S02]  /*0060*/  PLOP3.LUT P0, PT, PT, PT, UP0, 0x80, 0x8 ;  /* 0x000000000008781c */ /* 0x000fe40003f0f008 */
[----:B------:R-:W-:-:S11]  /*0070*/  PLOP3.LUT P1, PT, PT, PT, UP0, 0x80, 0x8 ;  /* 0x000000000008781c */ /* 0x000fd60003f2f008 */
[----:B------:R-:W-:-:S05]  /*0080*/  @!P0 FADD R0, R0, -UR27 ;  /* 0x8000001b00008e21 */ /* 0x000fca0008000000 */
[----:B------:R-:W-:Y:S01]  /*0090*/  @!P1 R2UR UR15, R0 ;  /* 0x00000000000f92ca */ /* 0x000fe200000e0000 */
[----:B------:R-:W-:-:S14]  /*00a0*/  BRA.U !UP0, `(.L_x_0) ;  /* 0x0000000d08707547 */ /* 0x000fdc000b800000 */
[----:B------:R-:W-:-:S05]  /*00b0*/  IMAD.U32 R0, RZ, RZ, UR27 ;  /* 0x0000001bff007e24 */ /* 0x000fca000f8e00ff */
[----:B------:R-:W-:-:S13]  /*00c0*/  FSETP.GT.AND P0, PT, |R0|, 48039, PT ;  /* 0x473ba7000000780b */ /* 0x000fda0003f04200 */
[----:B------:R-:W-:Y:S05]  /*00d0*/  @!P0 BRA `(.L_x_1) ;  /* 0x0000000c00088947 */ /* 0x000fea0003800000 */
[----:B------:R-:W-:Y:S02]  /*00e0*/  USHF.L.U32 UR5, UR27, 0x8, URZ ;  /* 0x000000081b057899 */ /* 0x000fe400080006ff */
[----:B------:R-:W-:Y:S02]  /*00f0*/  ULOP3.LUT UR13, UR27, 0x80000000, URZ, 0xc0, !UPT ;  /* 0x800000001b0d7892 */ /* 0x000fe4000f8ec0ff */
[----:B------:R-:W-:Y:S01]  /*0100*/  ULOP3.LUT UR14, UR5, 0x80000000, URZ, 0xfc, !UPT ;  /* 0x80000000050e7892 */ /* 0x000fe2000f8efcff */
[----:B------:R-:W-:Y:S01]  /*0110*/  UMOV UR8, URZ ;  /* 0x000000ff00087c82 */ /* 0x000fe20008000000 */
[----:B------:R-:W-:Y:S01]  /*0120*/  UMOV UR6, URZ ;  /* 0x000000ff00067c82 */ /* 0x000fe20008000000 */
[----:B------:R-:W-:Y:S01]  /*0130*/  UMOV UR5, URZ ;  /* 0x000000ff00057c82 */ /* 0x000fe20008000000 */
[----:B------:R-:W-:-:S08]  /*0140*/  UMOV UR7, URZ ;  /* 0x000000ff00077c82 */ /* 0x000fd00008000000 */
.L_x_2:
[----:B------:R-:W0:Y:S01]  /*0150*/  LDCU UR15, c[0x3][UR8] ;  /* 0x00c00000080f77ac */ /* 0x000e220008000800 */
[----:B------:R-:W-:Y:S02]  /*0160*/  UISETP.EQ.AND UP4, UPT, UR6, 0x4, UPT ;  /* 0x000000040600788c */ /* 0x000fe4000bf82270 */
[----:B------:R-:W-:Y:S02]  /*0170*/  UISETP.EQ.AND UP3, UPT, UR6, URZ, UPT ;  /* 0x000000ff0600728c */ /* 0x000fe4000bf62270 */
[----:B------:R-:W-:Y:S02]  /*0180*/  UISETP.EQ.AND UP5, UPT, UR6, 0x8, UPT ;  /* 0x000000080600788c */ /* 0x000fe4000bfa2270 */
[----:B------:R-:W-:Y:S02]  /*0190*/  UISETP.EQ.AND UP6, UPT, UR6, 0xc, UPT ;  /* 0x0000000c0600788c */ /* 0x000fe4000bfc2270 */
[----:B------:R-:W-:Y:S02]  /*01a0*/  UISETP.EQ.AND UP1, UPT, UR6, 0x10, UPT ;  /* 0x000000100600788c */ /* 0x000fe4000bf22270 */
[----:B------:R-:W-:-:S02]  /*01b0*/  UIADD3 UR5, UPT, UPT, UR5, 0x1, URZ ;  /* 0x0000000105057890 */ /* 0x000fc4000fffe0ff */
[----:B------:R-:W-:Y:S02]  /*01c0*/  UIADD3 UR8, UPT, UPT, UR8, 0x4, URZ ;  /* 0x0000000408087890 */ /* 0x000fe4000fffe0ff */
[----:B0-----:R-:W-:-:S04]  /*01d0*/  UIMAD UR10, UR14, UR15, URZ ;  /* 0x0000000f0e0a72a4 */ /* 0x001fc8000f8e02ff */
[----:B------:R-:W-:-:S04]  /*01e0*/  UIADD3 UR7, UPT, UPT, UR10, UR7, URZ ;  /* 0x000000070a077290 */ /* 0x000fc8000fffe0ff */
[----:B------:R-:W-:-:S03]  /*01f0*/  UISETP.GT.U32.AND UP2, UPT, UR10, UR7, UPT ;  /* 0x000000070a00728c */ /* 0x000fc6000bf44070 */
[----:B------:R-:W-:Y:S01]  /*0200*/  @UP4 UMOV UR16, UR7 ;  /* 0x0000000700104c82 */ /* 0x000fe20008000000 */
[----:B------:R-:W-:Y:S02]  /*0210*/  UISETP.EQ.AND UP4, UPT, UR6, 0x20, UPT ;  /* 0x000000200600788c */ /* 0x000fe4000bf82270 */
[----:B------:R-:W-:Y:S01]  /*0220*/  USEL UR10, URZ, 0xffffffff, !UP2 ;  /* 0xffffffffff0a7887 */ /* 0x000fe2000d000000 */
[----:B------:R-:W-:Y:S01]  /*0230*/  @UP3 UMOV UR12, UR7 ;  /* 0x00000007000c3c82 */ /* 0x000fe20008000000 */
[----:B------:R-:W-:Y:S02]  /*0240*/  UISETP.EQ.AND UP2, UPT, UR6, 0x14, UPT ;  /* 0x000000140600788c */ /* 0x000fe4000bf42270 */
[----:B------:R-:W-:Y:S02]  /*0250*/  UISETP.EQ.AND UP3, UPT, UR6, 0x1c, UPT ;  /* 0x0000001c0600788c */ /* 0x000fe4000bf62270 */
[----:B------:R-:W-:-:S03]  /*0260*/  UIADD3 UR10, UPT, UPT, URZ, -UR10, URZ ;  /* 0x8000000aff0a7290 */ /* 0x000fc6000fffe0ff */
[----:B------:R-:W-:Y:S01]  /*0270*/  @UP4 UMOV UR22, UR7 ;  /* 0x0000000700164c82 */ /* 0x000fe20008000000 */
[----:B------:R-:W-:Y:S01]  /*0280*/  UISETP.NE.AND UP4, UPT, UR5, 0x6, UPT ;  /* 0x000000060500788c */ /* 0x000fe2000bf85270 */
[----:B------:R-:W-:Y:S01]  /*0290*/  @UP5 UMOV UR17, UR7 ;  /* 0x0000000700115c82 */ /* 0x000fe20008000000 */
[----:B------:R-:W-:Y:S01]  /*02a0*/  @UP6 UMOV UR18, UR7 ;  /* 0x0000000700126c82 */ /* 0x000fe20008000000 */
[----:B------:R-:W-:Y:S01]  /*02b0*/  @UP1 UMOV UR19, UR7 ;  /* 0x0000000700131c82 */ /* 0x000fe20008000000 */
[----:B------:R-:W-:Y:S01]  /*02c0*/  @UP2 UMOV UR20, UR7 ;  /* 0x0000000700142c82 */ /* 0x000fe20008000000 */
[----:B------:R-:W-:Y:S01]  /*02d0*/  @UP3 UMOV UR21, UR7 ;  /* 0x0000000700153c82 */ /* 0x000fe20008000000 */
[----:B------:R-:W-:Y:S02]  /*02e0*/  UISETP.EQ.AND UP5, UPT, UR6, 0x24, UPT ;  /* 0x000000240600788c */ /* 0x000fe4000bfa2270 */
[----:B------:R-:W-:Y:S02]  /*02f0*/  UISETP.EQ.AND UP6, UPT, UR6, 0x28, UPT ;  /* 0x000000280600788c */ /* 0x000fe4000bfc2270 */
[----:B------:R-:W-:-:S02]  /*0300*/  UISETP.EQ.AND UP1, UPT, UR6, 0x2c, UPT ;  /* 0x0000002c0600788c */ /* 0x000fc4000bf22270 */
[----:B------:R-:W-:Y:S02]  /*0310*/  UISETP.EQ.AND UP2, UPT, UR6, 0x30, UPT ;  /* 0x000000300600788c */ /* 0x000fe4000bf42270 */
[----:B------:R-:W-:Y:S01]  /*0320*/  UISETP.EQ.AND UP3, UPT, UR6, 0x34, UPT ;  /* 0x000000340600788c */ /* 0x000fe2000bf62270 */
[----:B------:R-:W-:Y:S01]  /*0330*/  UMOV UR11, UR10 ;  /* 0x0000000a000b7c82 */ /* 0x000fe20008000000 */
[----:B------:R-:W-:Y:S01]  /*0340*/  UMOV UR10, URZ ;  /* 0x000000ff000a7c82 */ /* 0x000fe20008000000 */
[----:B------:R-:W-:Y:S01]  /*0350*/  @UP5 UMOV UR23, UR7 ;  /* 0x0000000700175c82 */ /* 0x000fe20008000000 */
[----:B------:R-:W-:Y:S01]  /*0360*/  UIMAD.WIDE.U32 UR10, UR15, UR14, UR10 ;  /* 0x0000000e0f0a72a5 */ /* 0x000fe2000f8e000a */
[----:B------:R-:W-:Y:S02]  /*0370*/  @UP6 UMOV UR24, UR7 ;  /* 0x0000000700186c82 */ /* 0x000fe40008000000 */
[----:B------:R-:W-:Y:S02]  /*0380*/  @UP1 UMOV UR25, UR7 ;  /* 0x0000000700191c82 */ /* 0x000fe40008000000 */
[----:B------:R-:W-:Y:S01]  /*0390*/  @UP2 UMOV UR26, UR7 ;  /* 0x00000007001a2c82 */ /* 0x000fe20008000000 */
[----:B------:R-:W-:Y:S01]  /*03a0*/  UIADD3 UR6, UPT, UPT, UR6, 0x4, URZ ;  /* 0x0000000406067890 */ /* 0x000fe2000fffe0ff */
[----:B------:R-:W-:Y:S01]  /*03b0*/  @UP3 UMOV UR9, UR7 ;  /* 0x0000000700093c82 */ /* 0x000fe20008000000 */
[----:B------:R-:W-:Y:S01]  /*03c0*/  UMOV UR7, UR11 ;  /* 0x0000000b00077c82 */ /* 0x000fe20008000000 */
[----:B------:R-:W-:Y:S09]  /*03d0*/  BRA.U UP4, `(.L_x_2) ;  /* 0xfffffffd045c7547 */ /* 0x000ff2000b83ffff */
[----:B------:R-:W-:Y:S01]  /*03e0*/  USHF.L.U32 UR5, UR27, 0x1, URZ ;  /* 0x000000011b057899 */ /* 0x000fe200080006ff */
[----:B------:R-:W-:-:S03]  /*03f0*/  UMOV UR10, UR7 ;  /* 0x00000007000a7c82 */ /* 0x000fc60008000000 */
[----:B------:R-:W-:-:S04]  /*0400*/  ULEA.HI UR5, UR5, 0xffffff80, URZ, 0x8 ;  /* 0xffffff8005057891 */ /* 0x000fc8000f8f40ff */
[----:B------:R-:W-:-:S04]  /*0410*/  USHF.R.U32.HI UR6, URZ, 0x5, UR5 ;  /* 0x00000005ff067899 */ /* 0x000fc80008011605 */
[----:B------:R-:W-:-:S04]  /*0420*/  UIADD3 UR6, UPT, UPT, -UR6, 0x4, URZ ;  /* 0x0000000406067890 */ /* 0x000fc8000fffe1ff */
[----:B------:R-:W-:-:S04]  /*0430*/  USHF.L.U32 UR6, UR6, 0x2, URZ ;  /* 0x0000000206067899 */ /* 0x000fc800080006ff */
[----:B------:R-:W-:Y:S02]  /*0440*/  UISETP.EQ.AND UP4, UPT, UR6, URZ, UPT ;  /* 0x000000ff0600728c */ /* 0x000fe4000bf82270 */
[----:B------:R-:W-:Y:S02]  /*0450*/  UISETP.EQ.AND UP2, UPT, UR6, -0x8, UPT ;  /* 0xfffffff80600788c */ /* 0x000fe4000bf42270 */
[----:B------:R-:W-:Y:S02]  /*0460*/  UISETP.EQ.AND UP3, UPT, UR6, 0x4, UPT ;  /* 0x000000040600788c */ /* 0x000fe4000bf62270 */
[----:B------:R-:W-:Y:S02]  /*0470*/  UISETP.EQ.AND UP6, UPT, UR6, 0x8, UPT ;  /* 0x000000080600788c */ /* 0x000fe4000bfc2270 */
[----:B------:R-:W-:Y:S02]  /*0480*/  UISETP.EQ.AND UP1, UPT, UR6, -0x4, UPT ;  /* 0xfffffffc0600788c */ /* 0x000fe4000bf22270 */
[----:B------:R-:W-:-:S02]  /*0490*/  UISETP.EQ.AND UP5, UPT, UR6, 0xc, UPT ;  /* 0x0000000c0600788c */ /* 0x000fc4000bfa2270 */
[----:B------:R-:W-:Y:S02]  /*04a0*/  UP2UR UR8, UPR, URZ, 0x10 ;  /* 0x00000010ff087883 */ /* 0x000fe40008000000 */
[----:B------:R-:W-:Y:S02]  /*04b0*/  UP2UR UR8, UPR, URZ, 0x8 ;  /* 0x00000008ff087883 */ /* 0x000fe40008000000 */
[----:B------:R-:W-:Y:S02]  /*04c0*/  UP2UR UR11, UPR, URZ, 0x40 ;  /* 0x00000040ff0b7883 */ /* 0x000fe40008000000 */
[----:B------:R-:W-:Y:S02]  /*04d0*/  UP2UR UR11, UPR, URZ, 0x20 ;  /* 0x00000020ff0b7883 */ /* 0x000fe40008000000 */
[----:B------:R-:W-:Y:S01]  /*04e0*/  UISETP.EQ.AND UP4, UPT, UR6, 0x10, UPT ;  /* 0x000000100600788c */ /* 0x000fe2000bf82270 */
[----:B------:R-:W-:Y:S01]  /*04f0*/  @UP2 UMOV UR8, UR12 ;  /* 0x0000000c00082c82 */ /* 0x000fe20008000000 */
[----:B------:R-:W-:Y:S01]  /*0500*/  @UP1 UMOV UR8, UR16 ;  /* 0x0000001000081c82 */ /* 0x000fe20008000000 */
[----:B------:R-:W-:-:S02]  /*0510*/  UISETP.EQ.AND UP2, UPT, UR6, 0x4, UPT ;  /* 0x000000040600788c */ /* 0x000fc4000bf42270 */
[----:B------:R-:W-:Y:S01]  /*0520*/  @UP1 UMOV UR11, UR12 ;  /* 0x0000000c000b1c82 */ /* 0x000fe20008000000 */
[----:B------:R-:W-:Y:S02]  /*0530*/  UISETP.EQ.AND UP1, UPT, UR6, URZ, UPT ;  /* 0x000000ff0600728c */ /* 0x000fe4000bf22270 */
[----:B------:R-:W-:Y:S02]  /*0540*/  UISETP.EQ.AND UP3, UPT, UR6, 0x14, UPT ;  /* 0x000000140600788c */ /* 0x000fe4000bf62270 */
[----:B------:R-:W-:Y:S02]  /*0550*/  UP2UR UR14, UPR, URZ, 0x10 ;  /* 0x00000010ff0e7883 */ /* 0x000fe40008000000 */
[----:B------:R-:W-:-:S05]  /*0560*/  UP2UR UR14, UPR, URZ, 0x8 ;  /* 0x00000008ff0e7883 */ /* 0x000fca0008000000 */
[----:B------:R-:W-:Y:S01]  /*0570*/  @UP1 UMOV UR11, UR16 ;  /* 0x00000010000b1c82 */ /* 0x000fe20008000000 */
[----:B------:R-:W-:Y:S01]  /*0580*/  @UP1 UMOV UR8, UR17 ;  /* 0x0000001100081c82 */ /* 0x000fe20008000000 */
[----:B------:R-:W-:Y:S01]  /*0590*/  UISETP.EQ.AND UP1, UPT, UR6, 0x18, UPT ;  /* 0x000000180600788c */ /* 0x000fe2000bf22270 */
[----:B------:R-:W-:Y:S01]  /*05a0*/  @UP2 UMOV UR11, UR17 ;  /* 0x00000011000b2c82 */ /* 0x000fe20008000000 */
        /* <DEDUP_REMOVED lines=9> */
[----:B------:R-:W-:Y:S01]  /*0640*/  UP2UR UR7, UPR, URZ, 0x2 ;  /* 0x00000002ff077883 */ /* 0x000fe20008000000 */
[----:B------:R-:W-:Y:S01]  /*0650*/  @UP1 UMOV UR11, UR21 ;  /* 0x00000015000b1c82 */ /* 0x000fe20008000000 */
[----:B------:R-:W-:Y:S01]  /*0660*/  @UP1 UMOV UR8, UR22 ;  /* 0x0000001600081c82 */ /* 0x000fe20008000000 */
[----:B------:R-:W-:-:S02]  /*0670*/  UISETP.EQ.AND UP1, UPT, UR6, 0x1c, UPT ;  /* 0x0000001c0600788c */ /* 0x000fc4000bf22270 */
[----:B------:R-:W-:Y:S02]  /*0680*/  UISETP.EQ.AND UP2, UPT, UR6, 0x20, UPT ;  /* 0x000000200600788c */ /* 0x000fe4000bf42270 */
[----:B------:R-:W-:Y:S02]  /*0690*/  UISETP.EQ.AND UP3, UPT, UR6, 0x24, UPT ;  /* 0x000000240600788c */ /* 0x000fe4000bf62270 */
[----:B------:R-:W-:Y:S02]  /*06a0*/  UISETP.EQ.AND UP4, UPT, UR6, 0x28, UPT ;  /* 0x000000280600788c */ /* 0x000fe4000bf82270 */
[----:B------:R-:W-:Y:S02]  /*06b0*/  UISETP.EQ.AND UP5, UPT, UR6, 0x2c, UPT ;  /* 0x0000002c0600788c */ /* 0x000fe4000bfa2270 */
[----:B------:R-:W-:Y:S01]  /*06c0*/  UISETP.EQ.AND UP6, UPT, UR6, 0x30, UPT ;  /* 0x000000300600788c */ /* 0x000fe2000bfc2270 */
[----:B------:R-:W-:Y:S02]  /*06d0*/  @UP1 UMOV UR11, UR22 ;  /* 0x00000016000b1c82 */ /* 0x000fe40008000000 */
[----:B------:R-:W-:Y:S01]  /*06e0*/  @UP2 UMOV UR11, UR23 ;  /* 0x00000017000b2c82 */ /* 0x000fe20008000000 */
[----:B------:R-:W-:Y:S01]  /*06f0*/  UP2UR UR7, UPR, URZ, 0x40 ;  /* 0x00000040ff077883 */ /* 0x000fe20008000000 */
[----:B------:R-:W-:-:S02]  /*0700*/  @UP3 UMOV UR11, UR24 ;  /* 0x00000018000b3c82 */ /* 0x000fc40008000000 */
[----:B------:R-:W-:Y:S01]  /*0710*/  @UP4 UMOV UR11, UR25 ;  /* 0x00000019000b4c82 */ /* 0x000fe20008000000 */
[----:B------:R-:W-:Y:S01]  /*0720*/  @UP1 UMOV UR8, UR23 ;  /* 0x0000001700081c82 */ /* 0x000fe20008000000 */
[----:B------:R-:W-:Y:S01]  /*0730*/  @UP5 UMOV UR11, UR26 ;  /* 0x0000001a000b5c82 */ /* 0x000fe20008000000 */
[----:B------:R-:W-:Y:S01]  /*0740*/  @UP2 UMOV UR8, UR24 ;  /* 0x0000001800082c82 */ /* 0x000fe20008000000 */
[----:B------:R-:W-:Y:S01]  /*0750*/  @UP6 UMOV UR11, UR9 ;  /* 0x00000009000b6c82 */ /* 0x000fe20008000000 */
[----:B------:R-:W-:Y:S01]  /*0760*/  ULOP3.LUT UP6, UR5, UR5, 0x1f, URZ, 0xc0, !UPT ;  /* 0x0000001f05057892 */ /* 0x000fe2000f8cc0ff */
[----:B------:R-:W-:Y:S01]  /*0770*/  @UP3 UMOV UR8, UR25 ;  /* 0x0000001900083c82 */ /* 0x000fe20008000000 */
[----:B------:R-:W-:Y:S01]  /*0780*/  @UP4 UMOV UR8, UR26 ;  /* 0x0000001a00084c82 */ /* 0x000fe20008000000 */
[----:B------:R-:W-:Y:S02]  /*0790*/  @UP5 UMOV UR8, UR9 ;  /* 0x0000000900085c82 */ /* 0x000fe40008000000 */
[----:B------:R-:W-:-:S04]  /*07a0*/  UMOV UR14, UR8 ;  /* 0x00000008000e7c82 */ /* 0x000fc80008000000 */
[----:B------:R-:W-:Y:S05]  /*07b0*/  BRA.U !UP6, `(.L_x_3) ;  /* 0x000000010e907547 */ /* 0x000fea000b800000 */
[----:B------:R-:W-:Y:S02]  /*07c0*/  UP2UR UR15, UPR, URZ, 0x20 ;  /* 0x00000020ff0f7883 */ /* 0x000fe40008000000 */
[----:B------:R-:W-:Y:S02]  /*07d0*/  UP2UR UR7, UPR, URZ, 0x10 ;  /* 0x00000010ff077883 */ /* 0x000fe40008000000 */
[----:B------:R-:W-:Y:S02]  /*07e0*/  UISETP.EQ.AND UP5, UPT, UR6, URZ, UPT ;  /* 0x000000ff0600728c */ /* 0x000fe4000bfa2270 */
[----:B------:R-:W-:Y:S02]  /*07f0*/  UISETP.EQ.AND UP4, UPT, UR6, 0x4, UPT ;  /* 0x000000040600788c */ /* 0x000fe4000bf82270 */
[----:B------:R-:W-:Y:S02]  /*0800*/  UISETP.EQ.AND UP6, UPT, UR6, 0x8, UPT ;  /* 0x000000080600788c */ /* 0x000fe4000bfc2270 */
[----:B------:R-:W-:-:S02]  /*0810*/  UP2UR UR28, UPR, URZ, 0x1 ;  /* 0x00000001ff1c7883 */ /* 0x000fc40008000000 */
[----:B------:R-:W-:-:S03]  /*0820*/  UISETP.EQ.AND UP0, UPT, UR6, 0x14, UPT ;  /* 0x000000140600788c */ /* 0x000fc6000bf02270 */
[----:B------:R-:W-:Y:S01]  /*0830*/  @UP5 UMOV UR8, UR12 ;  /* 0x0000000c00085c82 */ /* 0x000fe20008000000 */
[----:B------:R-:W-:Y:S01]  /*0840*/  UISETP.EQ.AND UP5, UPT, UR6, 0x10, UPT ;  /* 0x000000100600788c */ /* 0x000fe2000bfa2270 */
[----:B------:R-:W-:Y:S01]  /*0850*/  @UP4 UMOV UR8, UR16 ;  /* 0x0000001000084c82 */ /* 0x000fe20008000000 */
[----:B------:R-:W-:Y:S01]  /*0860*/  UISETP.EQ.AND UP4, UPT, UR6, 0xc, UPT ;  /* 0x0000000c0600788c */ /* 0x000fe2000bf82270 */
[----:B------:R-:W-:Y:S01]  /*0870*/  @UP6 UMOV UR8, UR17 ;  /* 0x0000001100086c82 */ /* 0x000fe20008000000 */
[----:B------:R-:W-:-:S09]  /*0880*/  UISETP.EQ.AND UP6, UPT, UR6, 0x18, UPT ;  /* 0x000000180600788c */ /* 0x000fd2000bfc2270 */
[----:B------:R-:W-:Y:S01]  /*0890*/  @UP4 UMOV UR8, UR18 ;  /* 0x0000001200084c82 */ /* 0x000fe20008000000 */
[----:B------:R-:W-:Y:S01]  /*08a0*/  @UP5 UMOV UR8, UR19 ;  /* 0x0000001300085c82 */ /* 0x000fe20008000000 */
[----:B------:R-:W-:Y:S01]  /*08b0*/  UISETP.NE.AND UP4, UPT, UR7, URZ, UPT ;  /* 0x000000ff0700728c */ /* 0x000fe2000bf85270 */
[----:B------:R-:W-:Y:S01]  /*08c0*/  @UP0 UMOV UR8, UR20 ;  /* 0x0000001400080c82 */ /* 0x000fe20008000000 */
[----:B------:R-:W-:Y:S01]  /*08d0*/  UISETP.NE.AND UP5, UPT, UR15, URZ, UPT ;  /* 0x000000ff0f00728c */ /* 0x000fe2000bfa5270 */
[----:B------:R-:W-:Y:S01]  /*08e0*/  @UP6 UMOV UR8, UR10 ;  /* 0x0000000a00086c82 */ /* 0x000fe20008000000 */
[----:B------:R-:W-:Y:S01]  /*08f0*/  @UP1 UMOV UR8, UR21 ;  /* 0x0000001500081c82 */ /* 0x000fe20008000000 */
[----:B------:R-:W-:Y:S02]  /*0900*/  UISETP.EQ.AND UP6, UPT, UR6, 0x30, UPT ;  /* 0x000000300600788c */ /* 0x000fe4000bfc2270 */
[----:B------:R-:W-:Y:S01]  /*0910*/  UISETP.EQ.AND UP1, UPT, UR6, 0x34, UPT ;  /* 0x000000340600788c */ /* 0x000fe2000bf22270 */
[----:B------:R-:W-:Y:S01]  /*0920*/  @UP2 UMOV UR8, UR22 ;  /* 0x0000001600082c82 */ /* 0x000fe20008000000 */
[----:B------:R-:W-:Y:S01]  /*0930*/  @UP3 UMOV UR8, UR23 ;  /* 0x0000001700083c82 */ /* 0x000fe20008000000 */
[----:B------:R-:W-:Y:S01]  /*0940*/  UIADD3 UR7, UPT, UPT, -UR5, 0x20, URZ ;  /* 0x0000002005077890 */ /* 0x000fe2000fffe1ff */
[----:B------:R-:W-:-:S02]  /*0950*/  @UP4 UMOV UR8, UR24 ;  /* 0x0000001800084c82 */ /* 0x000fc40008000000 */
[----:B------:R-:W-:Y:S01]  /*0960*/  @UP5 UMOV UR8, UR25 ;  /* 0x0000001900085c82 */ /* 0x000fe20008000000 */
[----:B------:R-:W-:Y:S02]  /*0970*/  USHF.L.U32 UR6, UR14, UR5, URZ ;  /* 0x000000050e067299 */ /* 0x000fe400080006ff */
[----:B------:R-:W-:Y:S01]  /*0980*/  @UP6 UMOV UR8, UR26 ;  /* 0x0000001a00086c82 */ /* 0x000fe20008000000 */
[----:B------:R-:W-:Y:S01]  /*0990*/  USHF.L.U32 UR5, UR11, UR5, URZ ;  /* 0x000000050b057299 */ /* 0x000fe200080006ff */
[----:B------:R-:W-:Y:S01]  /*09a0*/  @UP1 UMOV UR8, UR9 ;  /* 0x0000000900081c82 */ /* 0x000fe20008000000 */
[----:B------:R-:W-:Y:S02]  /*09b0*/  USHF.R.U32.HI UR11, URZ, UR7, UR11 ;  /* 0x00000007ff0b7299 */ /* 0x000fe4000801160b */
[----:B------:R-:W-:Y:S02]  /*09c0*/  USHF.R.U32.HI UR7, URZ, UR7, UR8 ;  /* 0x00000007ff077299 */ /* 0x000fe40008011608 */
[----:B------:R-:W-:-:S02]  /*09d0*/  UIADD3 UR14, UPT, UPT, UR11, UR6, URZ ;  /* 0x000000060b0e7290 */ /* 0x000fc4000fffe0ff */
[----:B------:R-:W-:Y:S02]  /*09e0*/  UISETP.NE.AND UP0, UPT, UR28, URZ, UPT ;  /* 0x000000ff1c00728c */ /* 0x000fe4000bf05270 */
[----:B------:R-:W-:-:S12]  /*09f0*/  UIADD3 UR11, UPT, UPT, UR7, UR5, URZ ;  /* 0x00000005070b7290 */ /* 0x000fd8000fffe0ff */
.L_x_3:
[----:B------:R-:W-:Y:S02]  /*0a00*/  USHF.L.U32 UR15, UR11, 0x2, URZ ;  /* 0x000000020b0f7899 */ /* 0x000fe400080006ff */
[----:B------:R-:W-:Y:S02]  /*0a10*/  USHF.L.U32.HI UR6, UR11, 0x2, UR14 ;  /* 0x000000020b067899 */ /* 0x000fe4000801060e */
[----:B------:R-:W-:-:S11]  /*0a20*/  UISETP.NE.U32.AND UP1, UPT, UR15, URZ, UPT ;  /* 0x000000ff0f00728c */ /* 0x000fd6000bf25070 */
[----:B------:R-:W-:Y:S02]  /*0a30*/  @UP1 UIADD3 UR5, UPT, UPT, UR6, 0x1, URZ ;  /* 0x0000000106051890 */ /* 0x000fe4000fffe0ff */
[----:B------:R-:W-:Y:S02]  /*0a40*/  @!UP1 UISETP.GT.U32.AND UP3, UPT, UR6, -0x80000000, UPT ;  /* 0x800000000600988c */ /* 0x000fe4000bf64070 */
[----:B------:R-:W-:Y:S02]  /*0a50*/  @UP1 UISETP.GT.U32.AND UP2, UPT, UR5, -0x80000000, UPT ;  /* 0x800000000500188c */ /* 0x000fe4000bf44070 */
[----:B------:R-:W-:Y:S02]  /*0a60*/  @!UP1 USEL UR7, URZ, 0xffffffff, !UP3 ;  /* 0xffffffffff079887 */ /* 0x000fe4000d800000 */
[----:B------:R-:W-:-:S04]  /*0a70*/  @UP1 USEL UR5, URZ, 0xffffffff, !UP2 ;  /* 0xffffffffff051887 */ /* 0x000fc8000d000000 */
[----:B------:R-:W-:Y:S02]  /*0a80*/  @UP1 UIADD3 UR5, UPT, UPT, -UR5, URZ, URZ ;  /* 0x000000ff05051290 */ /* 0x000fe4000fffe1ff */
[----:B------:R-:W-:Y:S02]  /*0a90*/  @!UP1 UIADD3 UR5, UPT, UPT, -UR7, URZ, URZ ;  /* 0x000000ff07059290 */ /* 0x000fe4000fffe1ff */
[----:B------:R-:W-:Y:S02]  /*0aa0*/  UISETP.NE.U32.AND UP1, UPT, UR13, URZ, UPT ;  /* 0x000000ff0d00728c */ /* 0x000fe4000bf25070 */
[----:B------:R-:W-:Y:S02]  /*0ab0*/  UISETP.NE.U32.AND UP2, UPT, UR5, URZ, UPT ;  /* 0x000000ff0500728c */ /* 0x000fe4000bf45070 */
[----:B------:R-:W-:-:S07]  /*0ac0*/  ULEA.HI UR5, UR14, UR5, URZ, 0x2 ;  /* 0x000000050e057291 */ /* 0x000fce000f8f10ff */
[----:B------:R-:W-:Y:S02]  /*0ad0*/  @UP1 UIADD3 UR5, UPT, UPT, -UR5, URZ, URZ ;  /* 0x000000ff05051290 */ /* 0x000fe4000fffe1ff */
[----:B------:R-:W-:Y:S02]  /*0ae0*/  @UP2 UIADD3 UR15, UPT, UPT, -UR15, URZ, URZ ;  /* 0x000000ff0f0f2290 */ /* 0x000fe4000fffe1ff */
[----:B------:R-:W-:Y:S02]  /*0af0*/  @UP2 ULOP3.LUT UR8, URZ, UR6, URZ, 0x33, !UPT ;  /* 0x00000006ff082292 */ /* 0x000fe4000f8e33ff */
[----:B------:R-:W-:Y:S01]  /*0b00*/  @UP2 UISETP.EQ.U32.AND UP3, UPT, UR15, URZ, UPT ;  /* 0x000000ff0f00228c */ /* 0x000fe2000bf62070 */
[----:B------:R-:W-:Y:S01]  /*0b10*/  MOV R0, UR5 ;  /* 0x0000000500007c02 */ /* 0x000fe20008000f00 */
[----:B------:R-:W-:Y:S02]  /*0b20*/  @UP2 ULOP3.LUT UR13, UR27, 0x80000000, URZ, 0xc, !UPT ;  /* 0x800000001b0d2892 */ /* 0x000fe4000f8e0cff */
[----:B------:R-:W-:-:S04]  /*0b30*/  @UP2 USEL UR7, URZ, 0xffffffff, !UP3 ;  /* 0xffffffffff072887 */ /* 0x000fc8000d800000 */
[----:B------:R-:W-:-:S04]  /*0b40*/  @UP2 UIADD3 UR6, UPT, UPT, -UR7, UR8, URZ ;  /* 0x0000000807062290 */ /* 0x000fc8000fffe1ff */
[----:B------:R-:W-:-:S09]  /*0b50*/  UISETP.GT.AND UP1, UPT, UR6, URZ, UPT ;  /* 0x000000ff0600728c */ /* 0x000fd2000bf24270 */
[----:B------:R-:W-:Y:S05]  /*0b60*/  BRA.U !UP1, `(.L_x_4) ;  /* 0x00000001091c7547 */ /* 0x000fea000b800000 */
[----:B------:R-:W-:-:S05]  /*0b70*/  UMOV UR5, URZ ;  /* 0x000000ff00057c82 */ /* 0x000fca0008000000 */
.L_x_5:
[----:B------:R-:W-:Y:S02]  /*0b80*/  USHF.L.U32.HI UR6, UR15, 0x1, UR6 ;  /* 0x000000010f067899 */ /* 0x000fe40008010606 */
[----:B------:R-:W-:Y:S02]  /*0b90*/  UIADD3 UR5, UPT, UPT, UR5, -0x1, URZ ;  /* 0xffffffff05057890 */ /* 0x000fe4000fffe0ff */
[----:B------:R-:W-:Y:S02]  /*0ba0*/  UISETP.GT.AND UP1, UPT, UR6, URZ, UPT ;  /* 0x000000ff0600728c */ /* 0x000fe4000bf24270 */
[----:B------:R-:W-:-:S07]  /*0bb0*/  USHF.L.U32 UR15, UR15, 0x1, URZ ;  /* 0x000000010f0f7899 */ /* 0x000fce00080006ff */
[----:B------:R-:W-:Y:S05]  /*0bc0*/  BRA.U UP1, `(.L_x_5) ;  /* 0xfffffffd01ec7547 */ /* 0x000fea000b83ffff */
[----:B------:R-:W-:Y:S05]  /*0bd0*/  BRA `(.L_x_6) ;  /* 0x0000000000047947 */ /* 0x000fea0003800000 */
.L_x_4:
[----:B------:R-:W-:-:S05]  /*0be0*/  UMOV UR5, URZ ;  /* 0x000000ff00057c82 */ /* 0x000fca0008000000 */
.L_x_6:
[----:B------:R-:W-:-:S04]  /*0bf0*/  UIMAD.WIDE.U32 UR6, UR6, -0x36f0255e, URZ ;  /* 0xc90fdaa2060678a5 */ /* 0x000fc8000f8e00ff */
[----:B------:R-:W-:-:S11]  /*0c00*/  UISETP.GT.AND UP1, UPT, UR7, URZ, UPT ;  /* 0x000000ff0700728c */ /* 0x000fd6000bf24270 */
[----:B------:R-:W-:Y:S02]  /*0c10*/  @UP1 USHF.L.U32.HI UR7, UR6, 0x1, UR7 ;  /* 0x0000000106071899 */ /* 0x000fe40008010607 */
[----:B------:R-:W-:Y:S02]  /*0c20*/  @UP1 USHF.L.U32 UR6, UR6, 0x1, URZ ;  /* 0x0000000106061899 */ /* 0x000fe400080006ff */
[----:B------:R-:W-:-:S04]  /*0c30*/  @UP1 UIADD3 UR5, UPT, UPT, UR5, -0x1, URZ ;  /* 0xffffffff05051890 */ /* 0x000fc8000fffe0ff */
[----:B------:R-:W-:Y:S01]  /*0c40*/  ISETP.NE.U32.AND P0, PT, RZ, UR6, PT ;  /* 0x00000006ff007c0c */ /* 0x000fe2000bf05070 */
[----:B------:R-:W-:-:S03]  /*0c50*/  UIADD3 UR5, UPT, UPT, UR5, 0x7e, URZ ;  /* 0x0000007e05057890 */ /* 0x000fc6000fffe0ff */
[----:B------:R-:W-:Y:S01]  /*0c60*/  SEL R2, RZ, 0xffffffff, !P0 ;  /* 0xffffffffff027807 */ /* 0x000fe20004000000 */
[----:B------:R-:W-:-:S03]  /*0c70*/  USHF.L.U32 UR5, UR5, 0x17, URZ ;  /* 0x0000001705057899 */ /* 0x000fc600080006ff */
[----:B------:R-:W-:-:S05]  /*0c80*/  IADD3 R2, PT, PT, -R2, UR7, RZ ;  /* 0x0000000702027c10 */ /* 0x000fca000fffe1ff */
[----:B------:R-:W-:-:S05]  /*0c90*/  IMAD.SHL.U32 R3, R2, 0x1000000, RZ ;  /* 0x0100000002037824 */ /* 0x000fca00078e00ff */
[----:B------:R-:W-:Y:S02]  /*0ca0*/  ISETP.LT.AND P0, PT, R3, RZ, PT ;  /* 0x000000ff0300720c */ /* 0x000fe40003f01270 */
[----:B------:R-:W-:Y:S02]  /*0cb0*/  LEA.HI R3, R2, UR5, RZ, 0x18 ;  /* 0x0000000502037c11 */ /* 0x000fe4000f8fc0ff */
[----:B------:R-:W-:-:S05]  /*0cc0*/  SEL R2, RZ, 0xffffffff, !P0 ;  /* 0xffffffffff027807 */ /* 0x000fca0004000000 */
[----:B------:R-:W-:-:S05]  /*0cd0*/  IMAD.IADD R2, R3, 0x1, -R2 ;  /* 0x0000000103027824 */ /* 0x000fca00078e0a02 */
[----:B------:R-:W-:Y:S01]  /*0ce0*/  LOP3.LUT R2, R2, UR13, RZ, 0xfc, !PT ;  /* 0x0000000d02027c12 */ /* 0x000fe2000f8efcff */
[----:B------:R-:W-:Y:S06]  /*0cf0*/  BRA `(.L_x_7) ;  /* 0x0000000000207947 */ /* 0x000fec0003800000 */
.L_x_1:
[----:B------:R-:W-:Y:S01]  /*0d00*/  MOV R0, UR27 ;  /* 0x0000001b00007c02 */ /* 0x000fe20008000f00 */
[----:B------:R-:W-:-:S04]  /*0d10*/  IMAD.MOV.U32 R3, RZ, RZ, 0x3fc90000 ;  /* 0x3fc90000ff037424 */ /* 0x000fc800078e00ff */
[----:B------:R-:W-:-:S06]  /*0d20*/  FMUL R0, R0, 0.63661974668502807617 ;  /* 0x3f22f98300007820 */ /* 0x000fcc0000400000 */
[----:B------:R-:W0:Y:S02]  /*0d30*/  F2I.NTZ R0, R0 ;  /* 0x0000000000007305 */ /* 0x000e240000203100 */
[----:B0-----:R-:W-:-:S05]  /*0d40*/  I2FP.F32.S32 R2, R0 ;  /* 0x0000000000027245 */ /* 0x001fca0000201400 */
[----:B------:R-:W-:-:S04]  /*0d50*/  FFMA R3, -R2, R3, UR27 ;  /* 0x0000001b02037e23 */ /* 0x000fc80008000103 */
[----:B------:R-:W-:-:S04]  /*0d60*/  FFMA R3, -R2, 0.00048382673412561416626, R3 ;  /* 0x39fdaa2002037823 */ /* 0x000fc80000000103 */
[----:B------:R-:W-:-:S07]  /*0d70*/  FFMA R2, -R2, 6.0771006282767103812e-11, R3 ;  /* 0x2e85a30902027823 */ /* 0x000fce0000000103 */
.L_x_7:
[----:B------:R-:W-:Y:S02]  /*0d80*/  VIADD R0, R0, 0x1 ;  /* 0x0000000100007836 */ /* 0x000fe40000000000 */
[----:B------:R-:W-:-:S03]  /*0d90*/  FMUL R5, R2, R2 ;  /* 0x0000000202057220 */ /* 0x000fc60000400000 */
[----:B------:R-:W-:-:S13]  /*0da0*/  R2P PR, R0, 0x3 ;  /* 0x0000000300007804 */ /* 0x000fda0000000000 */
[----:B------:R-:W-:Y:S01]  /*0db0*/  @P0 MOV R0, 0x37ccf5ce ;  /* 0x37ccf5ce00000802 */ /* 0x000fe20000000f00 */
[----:B------:R-:W-:-:S04]  /*0dc0*/  @!P0 IMAD.MOV.U32 R3, RZ, RZ, 0x394ca1f9 ;  /* 0x394ca1f9ff038424 */ /* 0x000fc800078e00ff */
[C---:B------:R-:W-:Y:S01]  /*0dd0*/  @P0 FFMA R0, R5.reuse, R0, -0.0013887316454201936722 ;  /* 0xbab6061a05000423 */ /* 0x040fe20000000000 */
[----:B------:R-:W-:-:S03]  /*0de0*/  @!P0 FFMA R3, R5, -R3, 0.0083321612328290939331 ;  /* 0x3c08839e05038423 */ /* 0x000fc60000000803 */
[C---:B------:R-:W-:Y:S01]  /*0df0*/  @P0 FFMA R0, R5.reuse, R0, 0.041666645556688308716 ;  /* 0x3d2aaaa505000423 */ /* 0x040fe20000000000 */
[----:B------:R-:W-:-:S03]  /*0e00*/  @!P0 FFMA R3, R5, R3, -0.16666655242443084717 ;  /* 0xbe2aaaa305038423 */ /* 0x000fc60000000003 */
[C---:B------:R-:W-:Y:S01]  /*0e10*/  @P0 FFMA R0, R5.reuse, R0, -0.5 ;  /* 0xbf00000005000423 */ /* 0x040fe20000000000 */
[----:B------:R-:W-:-:S03]  /*0e20*/  @!P0 FMUL R3, R5, R3 ;  /* 0x0000000305038220 */ /* 0x000fc60000400000 */
[----:B------:R-:W-:Y:S01]  /*0e30*/  @P0 FFMA R0, R5, R0, 1 ;  /* 0x3f80000005000423 */ /* 0x000fe20000000000 */
[----:B------:R-:W-:-:S05]  /*0e40*/  @!P0 FFMA R0, R3, R2, R2 ;  /* 0x0000000203008223 */ /* 0x000fca0000000002 */
[----:B------:R-:W-:-:S04]  /*0e50*/  FSEL R0, -R0, R0, P1 ;  /* 0x0000000000007208 */ /* 0x000fc80000800100 */
[----:B------:R-:W-:-:S15]  /*0e60*/  R2UR UR15, R0 ;  /* 0x00000000000f72ca */ /* 0x000fde00000e0000 */
.L_x_0:
[----:B------:R-:W-:Y:S01]  /*0e70*/  FSETP.NEU.AND P0, PT, RZ, UR27, PT ;  /* 0x0000001bff007c0b */ /* 0x000fe2000bf0d000 */
[----:B------:R-:W-:-:S03]  /*0e80*/  USEL UR5, URZ, 0x1, UP0 ;  /* 0x00000001ff057887 */ /* 0x000fc60008000000 */
[----:B------:R-:W-:-:S04]  /*0e90*/  SEL R6, RZ, 0x1, P0 ;  /* 0x00000001ff067807 */ /* 0x000fc80000000000 */
[----:B------:R-:W-:-:S13]  /*0ea0*/  LOP3.LUT P0, R6, R6, UR5, RZ, 0xfc, !PT ;  /* 0x0000000506067c12 */ /* 0x000fda000f80fcff */
[----:B------:R-:W-:Y:S01]  /*0eb0*/  @P0 FMUL R7, RZ, UR27 ;  /* 0x0000001bff070c20 */ /* 0x000fe20008400000 */
[----:B------:R-:W-:Y:S06]  /*0ec0*/  @P0 BRA `(.L_x_8) ;  /* 0x0000000c00700947 */ /* 0x000fec0003800000 */
[----:B------:R-:W-:-:S05]  /*0ed0*/  IMAD.U32 R0, RZ, RZ, UR27 ;  /* 0x0000001bff007e24 */ /* 0x000fca000f8e00ff */
[----:B------:R-:W-:-:S13]  /*0ee0*/  FSETP.GT.AND P0, PT, |R0|, 48039, PT ;  /* 0x473ba7000000780b */ /* 0x000fda0003f04200 */
[----:B------:R-:W-:Y:S05]  /*0ef0*/  @!P0 BRA `(.L_x_9) ;  /* 0x0000000c00108947 */ /* 0x000fea0003800000 */
[----:B------:R-:W-:Y:S02]  /*0f00*/  USHF.L.U32 UR5, UR27, 0x8, URZ ;  /* 0x000000081b057899 */ /* 0x000fe400080006ff */
[----:B------:R-:W-:Y:S02]  /*0f10*/  ULOP3.LUT UR11, UR27, 0x80000000, URZ, 0xc0, !UPT ;  /* 0x800000001b0b7892 */ /* 0x000fe4000f8ec0ff */
[----:B------:R-:W-:Y:S01]  /*0f20*/  ULOP3.LUT UR14, UR5, 0x80000000, URZ, 0xfc, !UPT ;  /* 0x80000000050e7892 */ /* 0x000fe2000f8efcff */
[----:B------:R-:W-:Y:S01]  /*0f30*/  UMOV UR6, URZ ;  /* 0x000000ff00067c82 */ /* 0x000fe20008000000 */
[----:B------:R-:W-:Y:S01]  /*0f40*/  UMOV UR28, 0x1c ;  /* 0x0000001c001c7882 */ /* 0x000fe20000000000 */
[----:B------:R-:W-:Y:S01]  /*0f50*/  UMOV UR5, URZ ;  /* 0x000000ff00057c82 */ /* 0x000fe20008000000 */
[----:B------:R-:W-:-:S08]  /*0f60*/  UMOV UR7, URZ ;  /* 0x000000ff00077c82 */ /* 0x000fd00008000000 */
.L_x_10:
        /* <DEDUP_REMOVED lines=45> */
[----:B------:R-:W-:-:S03]  /*1240*/  UIADD3 UR6, UPT, UPT, -UR5, 0x4, URZ ;  /* 0x0000000405067890 */ /* 0x000fc6000fffe1ff */
[----:B------:R-:W-:Y:S02]  /*1250*/  UMOV UR5, 0x1c ;  /* 0x0000001c00057882 */ /* 0x000fe40000000000 */
[----:B------:R-:W-:-:S04]  /*1260*/  ULEA UR5, UR6, UR5, 0x2 ;  /* 0x0000000506057291 */ /* 0x000fc8000f8e10ff */
        /* <DEDUP_REMOVED lines=53> */
[----:B------:R-:W-:-:S05]  /*15c0*/  ULOP3.LUT UP6, UR7, UR14, 0x1f, URZ, 0xc0, !UPT ;  /* 0x0000001f0e077892 */ /* 0x000fca000f8cc0ff */
        /* <DEDUP_REMOVED lines=38> */
.L_x_11:
[----:B------:R-:W-:Y:S02]  /*1830*/  USHF.L.U32 UR14, UR8, 0x2, URZ ;  /* 0x00000002080e7899 */ /* 0x000fe400080006ff */
[----:B------:R-:W-:Y:S02]  /*1840*/  USHF.L.U32.HI UR6, UR8, 0x2, UR13 ;  /* 0x0000000208067899 */ /* 0x000fe4000801060d */
[----:B------:R-:W-:-:S11]  /*1850*/  UISETP.NE.U32.AND UP1, UPT, UR14, URZ, UPT ;  /* 0x000000ff0e00728c */ /* 0x000fd6000bf25070 */
[----:B------:R-:W-:Y:S02]  /*1860*/  @UP1 UIADD3 UR5, UPT, UPT, UR6, 0x1, URZ ;  /* 0x0000000106051890 */ /* 0x000fe4000fffe0ff */
[----:B------:R-:W-:Y:S02]  /*1870*/  @!UP1 UISETP.GT.U32.AND UP3, UPT, UR6, -0x80000000, UPT ;  /* 0x800000000600988c */ /* 0x000fe4000bf64070 */
[----:B------:R-:W-:Y:S02]  /*1880*/  @UP1 UISETP.GT.U32.AND UP2, UPT, UR5, -0x80000000, UPT ;  /* 0x800000000500188c */ /* 0x000fe4000bf44070 */
[----:B------:R-:W-:Y:S02]  /*1890*/  @!UP1 USEL UR7, URZ, 0xffffffff, !UP3 ;  /* 0xffffffffff079887 */ /* 0x000fe4000d800000 */
[----:B------:R-:W-:Y:S02]  /*18a0*/  @UP1 USEL UR5, URZ, 0xffffffff, !UP2 ;  /* 0xffffffffff051887 */ /* 0x000fe4000d000000 */
[----:B------:R-:W-:-:S02]  /*18b0*/  UISETP.NE.U32.AND UP2, UPT, UR11, URZ, UPT ;  /* 0x000000ff0b00728c */ /* 0x000fc4000bf45070 */
[----:B------:R-:W-:Y:S02]  /*18c0*/  @UP1 UIADD3 UR5, UPT, UPT, -UR5, URZ, URZ ;  /* 0x000000ff05051290 */ /* 0x000fe4000fffe1ff */
[----:B------:R-:W-:-:S04]  /*18d0*/  @!UP1 UIADD3 UR5, UPT, UPT, -UR7, URZ, URZ ;  /* 0x000000ff07059290 */ /* 0x000fc8000fffe1ff */
[----:B------:R-:W-:Y:S02]  /*18e0*/  UISETP.NE.U32.AND UP1, UPT, UR5, URZ, UPT ;  /* 0x000000ff0500728c */ /* 0x000fe4000bf25070 */
[----:B------:R-:W-:-:S04]  /*18f0*/  ULEA.HI UR5, UR13, UR5, URZ, 0x2 ;  /* 0x000000050d057291 */ /* 0x000fc8000f8f10ff */
[----:B------:R-:W-:-:S05]  /*1900*/  @UP2 UIADD3 UR5, UPT, UPT, -UR5, URZ, URZ ;  /* 0x000000ff05052290 */ /* 0x000fca000fffe1ff */
[----:B------:R-:W-:Y:S01]  /*1910*/  @UP1 UIADD3 UR14, UPT, UPT, -UR14, URZ, URZ ;  /* 0x000000ff0e0e1290 */ /* 0x000fe2000fffe1ff */
[----:B------:R-:W-:Y:S01]  /*1920*/  MOV R0, UR5 ;  /* 0x0000000500007c02 */ /* 0x000fe20008000f00 */
[----:B------:R-:W-:Y:S02]  /*1930*/  @UP1 ULOP3.LUT UR8, URZ, UR6, URZ, 0x33, !UPT ;  /* 0x00000006ff081292 */ /* 0x000fe4000f8e33ff */
[----:B------:R-:W-:Y:S02]  /*1940*/  @UP1 UISETP.EQ.U32.AND UP3, UPT, UR14, URZ, UPT ;  /* 0x000000ff0e00128c */ /* 0x000fe4000bf62070 */
[----:B------:R-:W-:Y:S02]  /*1950*/  @UP1 ULOP3.LUT UR11, UR27, 0x80000000, URZ, 0xc, !UPT ;  /* 0x800000001b0b1892 */ /* 0x000fe4000f8e0cff */
[----:B------:R-:W-:-:S04]  /*1960*/  @UP1 USEL UR7, URZ, 0xffffffff, !UP3 ;  /* 0xffffffffff071887 */ /* 0x000fc8000d800000 */
[----:B------:R-:W-:-:S04]  /*1970*/  @UP1 UIADD3 UR6, UPT, UPT, -UR7, UR8, URZ ;  /* 0x0000000807061290 */ /* 0x000fc8000fffe1ff */
[----:B------:R-:W-:-:S09]  /*1980*/  UISETP.GT.AND UP1, UPT, UR6, URZ, UPT ;  /* 0x000000ff0600728c */ /* 0x000fd2000bf24270 */
[----:B------:R-:W-:Y:S05]  /*1990*/  BRA.U !UP1, `(.L_x_12) ;  /* 0x00000001091c7547 */ /* 0x000fea000b800000 */
[----:B------:R-:W-:-:S05]  /*19a0*/  UMOV UR5, URZ ;  /* 0x000000ff00057c82 */ /* 0x000fca0008000000 */
.L_x_13:
[----:B------:R-:W-:Y:S02]  /*19b0*/  USHF.L.U32.HI UR6, UR14, 0x1, UR6 ;  /* 0x000000010e067899 */ /* 0x000fe40008010606 */
[----:B------:R-:W-:Y:S02]  /*19c0*/  UIADD3 UR5, UPT, UPT, UR5, -0x1, URZ ;  /* 0xffffffff05057890 */ /* 0x000fe4000fffe0ff */
[----:B------:R-:W-:Y:S02]  /*19d0*/  UISETP.GT.AND UP1, UPT, UR6, URZ, UPT ;  /* 0x000000ff0600728c */ /* 0x000fe4000bf24270 */
[----:B------:R-:W-:-:S07]  /*19e0*/  USHF.L.U32 UR14, UR14, 0x1, URZ ;  /* 0x000000010e0e7899 */ /* 0x000fce00080006ff */
[----:B------:R-:W-:Y:S05]  /*19f0*/  BRA.U UP1, `(.L_x_13) ;  /* 0xfffffffd01ec7547 */ /* 0x000fea000b83ffff */
[----:B------:R-:W-:Y:S05]  /*1a00*/  BRA `(.L_x_14) ;  /* 0x0000000000047947 */ /* 0x000fea0003800000 */
.L_x_12:
[----:B------:R-:W-:-:S05]  /*1a10*/  UMOV UR5, URZ ;  /* 0x000000ff00057c82 */ /* 0x000fca0008000000 */
.L_x_14:
[----:B------:R-:W-:-:S04]  /*1a20*/  UIMAD.WIDE.U32 UR6, UR6, -0x36f0255e, URZ ;  /* 0xc90fdaa2060678a5 */ /* 0x000fc8000f8e00ff */
[----:B------:R-:W-:-:S11]  /*1a30*/  UISETP.GT.AND UP1, UPT, UR7, URZ, UPT ;  /* 0x000000ff0700728c */ /* 0x000fd6000bf24270 */
[----:B------:R-:W-:Y:S02]  /*1a40*/  @UP1 USHF.L.U32.HI UR7, UR6, 0x1, UR7 ;  /* 0x0000000106071899 */ /* 0x000fe40008010607 */
[----:B------:R-:W-:Y:S02]  /*1a50*/  @UP1 USHF.L.U32 UR6, UR6, 0x1, URZ ;  /* 0x0000000106061899 */ /* 0x000fe400080006ff */
[----:B------:R-:W-:Y:S02]  /*1a60*/  @UP1 UIADD3 UR5, UPT, UPT, UR5, -0x1, URZ ;  /* 0xffffffff05051890 */ /* 0x000fe4000fffe0ff */
[----:B------:R-:W-:Y:S02]  /*1a70*/  UISETP.NE.U32.AND UP2, UPT, UR6, URZ, UPT ;  /* 0x000000ff0600728c */ /* 0x000fe4000bf45070 */
[----:B------:R-:W-:Y:S02]  /*1a80*/  UIADD3 UR5, UPT, UPT, UR5, 0x7e, URZ ;  /* 0x0000007e05057890 */ /* 0x000fe4000fffe0ff */
[----:B------:R-:W-:-:S02]  /*1a90*/  USEL UR6, URZ, 0xffffffff, !UP2 ;  /* 0xffffffffff067887 */ /* 0x000fc4000d000000 */
[----:B------:R-:W-:Y:S02]  /*1aa0*/  USHF.L.U32 UR5, UR5, 0x17, URZ ;  /* 0x0000001705057899 */ /* 0x000fe400080006ff */
[----:B------:R-:W-:-:S04]  /*1ab0*/  UIADD3 UR6, UPT, UPT, -UR6, UR7, URZ ;  /* 0x0000000706067290 */ /* 0x000fc8000fffe1ff */
[----:B------:R-:W-:Y:S02]  /*1ac0*/  USHF.L.U32 UR7, UR6, 0x18, URZ ;  /* 0x0000001806077899 */ /* 0x000fe400080006ff */
[----:B------:R-:W-:Y:S02]  /*1ad0*/  ULEA.HI UR6, UR6, UR5, URZ, 0x18 ;  /* 0x0000000506067291 */ /* 0x000fe4000f8fc0ff */
[----:B------:R-:W-:-:S04]  /*1ae0*/  UISETP.LT.AND UP1, UPT, UR7, URZ, UPT ;  /* 0x000000ff0700728c */ /* 0x000fc8000bf21270 */
[----:B------:R-:W-:-:S04]  /*1af0*/  USEL UR5, URZ, 0xffffffff, !UP1 ;  /* 0xffffffffff057887 */ /* 0x000fc8000c800000 */
[----:B------:R-:W-:-:S04]  /*1b00*/  UIADD3 UR5, UPT, UPT, -UR5, UR6, URZ ;  /* 0x0000000605057290 */ /* 0x000fc8000fffe1ff */
[----:B------:R-:W-:-:S06]  /*1b10*/  ULOP3.LUT UR5, UR11, UR5, URZ, 0xfc, !UPT ;  /* 0x000000050b057292 */ /* 0x000fcc000f8efcff */
[----:B------:R-:W-:Y:S01]  /*1b20*/  IMAD.U32 R2, RZ, RZ, UR5 ;  /* 0x00000005ff027e24 */ /* 0x000fe2000f8e00ff */
[----:B------:R-:W-:Y:S06]  /*1b30*/  BRA `(.L_x_15) ;  /* 0x0000000000207947 */ /* 0x000fec0003800000 */
.L_x_9:
[----:B------:R-:W-:Y:S02]  /*1b40*/  IMAD.U32 R0, RZ, RZ, UR27 ;  /* 0x0000001bff007e24 */ /* 0x000fe4000f8e00ff */
[----:B------:R-:W-:Y:S02]  /*1b50*/  HFMA2 R3, -RZ, RZ, 1.9462890625, 0 ;  /* 0x3fc90000ff037431 */ /* 0x000fe400000001ff */
[----:B------:R-:W-:-:S06]  /*1b60*/  FMUL R0, R0, 0.63661974668502807617 ;  /* 0x3f22f98300007820 */ /* 0x000fcc0000400000 */
[----:B------:R-:W0:Y:S02]  /*1b70*/  F2I.NTZ R0, R0 ;  /* 0x0000000000007305 */ /* 0x000e240000203100 */
[----:B0-----:R-:W-:-:S05]  /*1b80*/  I2FP.F32.S32 R2, R0 ;  /* 0x0000000000027245 */ /* 0x001fca0000201400 */
[----:B------:R-:W-:-:S04]  /*1b90*/  FFMA R3, -R2, R3, UR27 ;  /* 0x0000001b02037e23 */ /* 0x000fc80008000103 */
[----:B------:R-:W-:-:S04]  /*1ba0*/  FFMA R3, -R2, 0.00048382673412561416626, R3 ;  /* 0x39fdaa2002037823 */ /* 0x000fc80000000103 */
[----:B------:R-:W-:-:S07]  /*1bb0*/  FFMA R2, -R2, 6.0771006282767103812e-11, R3 ;  /* 0x2e85a30902027823 */ /* 0x000fce0000000103 */
.L_x_15:
[----:B------:R-:W-:Y:S01]  /*1bc0*/  R2P PR, R0, 0x3 ;  /* 0x0000000300007804 */ /* 0x000fe20000000000 */
[----:B------:R-:W-:-:S12]  /*1bd0*/  FMUL R5, R2, R2 ;  /* 0x0000000202057220 */ /* 0x000fd80000400000 */
[----:B------:R-:W-:Y:S02]  /*1be0*/  @P0 IMAD.MOV.U32 R0, RZ, RZ, 0x37ccf5ce ;  /* 0x37ccf5ceff000424 */ /* 0x000fe400078e00ff */
[----:B------:R-:W-:Y:S02]  /*1bf0*/  @!P0 IMAD.MOV.U32 R4, RZ, RZ, 0x394ca1f9 ;  /* 0x394ca1f9ff048424 */ /* 0x000fe400078e00ff */
[C---:B------:R-:W-:Y:S02]  /*1c00*/  @P0 FFMA R0, R5.reuse, R0, -0.0013887316454201936722 ;  /* 0xbab6061a05000423 */ /* 0x040fe40000000000 */
[C---:B------:R-:W-:Y:S02]  /*1c10*/  @!P0 FFMA R3, R5.reuse, -R4, 0.0083321612328290939331 ;  /* 0x3c08839e05038423 */ /* 0x040fe40000000804 */
[C---:B------:R-:W-:Y:S02]  /*1c20*/  @P0 FFMA R0, R5.reuse, R0, 0.041666645556688308716 ;  /* 0x3d2aaaa505000423 */ /* 0x040fe40000000000 */
[----:B------:R-:W-:-:S02]  /*1c30*/  @!P0 FFMA R3, R5, R3, -0.16666655242443084717 ;  /* 0xbe2aaaa305038423 */ /* 0x000fc40000000003 */
[C---:B------:R-:W-:Y:S02]  /*1c40*/  @P0 FFMA R0, R5.reuse, R0, -0.5 ;  /* 0xbf00000005000423 */ /* 0x040fe40000000000 */
[C---:B------:R-:W-:Y:S02]  /*1c50*/  @!P0 FMUL R3, R5.reuse, R3 ;  /* 0x0000000305038220 */ /* 0x040fe40000400000 */
[----:B------:R-:W-:Y:S02]  /*1c60*/  @P0 FFMA R0, R5, R0, 1 ;  /* 0x3f80000005000423 */ /* 0x000fe40000000000 */
[----:B------:R-:W-:-:S05]  /*1c70*/  @!P0 FFMA R0, R3, R2, R2 ;  /* 0x0000000203008223 */ /* 0x000fca0000000002 */
[----:B------:R-:W-:-:S07]  /*1c80*/  FSEL R7, -R0, R0, P1 ;  /* 0x0000000000077208 */ /* 0x000fce0000800100 */
.L_x_8:
[----:B------:R-:W0:Y:S01]  /*1c90*/  LDCU.64 UR28, c[0x0][0x388] ;  /* 0x00007100ff1c77ac */ /* 0x000e220008000a00 */
[----:B------:R-:W1:Y:S01]  /*1ca0*/  S2R R5, SR_TID.Y ;  /* 0x0000000000057919 */ /* 0x000e620000002200 */
[----:B------:R-:W1:Y:S01]  /*1cb0*/  S2UR UR5, SR_CTAID.Y ;  /* 0x00000000000579c3 */ /* 0x000e620000002600 */
[----:B------:R-:W-:Y:S01]  /*1cc0*/  BSSY.RECONVERGENT B0, `(.L_x_16) ;  /* 0x0000016000007945 */ /* 0x000fe20003800200 */
[----:B------:R-:W2:Y:S06]  /*1cd0*/  S2R R11, SR_TID.X ;  /* 0x00000000000b7919 */ /* 0x000eac0000002100 */
[----:B------:R-:W1:Y:S01]  /*1ce0*/  LDC R4, c[0x0][0x364] ;  /* 0x0000d900ff047b82 */ /* 0x000e620000000800 */
[----:B0-----:R-:W-:-:S07]  /*1cf0*/  I2FP.F32.S32 R3, UR29 ;  /* 0x0000001d00037c45 */ /* 0x001fce0008201400 */
[----:B------:R-:W2:Y:S01]  /*1d00*/  S2UR UR6, SR_CTAID.X ;  /* 0x00000000000679c3 */ /* 0x000ea20000002500 */
[----:B------:R-:W0:Y:S07]  /*1d10*/  MUFU.RCP R0, R3 ;  /* 0x0000000300007308 */ /* 0x000e2e0000001000 */
[----:B------:R-:W2:Y:S01]  /*1d20*/  LDC R10, c[0x0][0x360] ;  /* 0x0000d800ff0a7b82 */ /* 0x000ea20000000800 */
[----:B-1----:R-:W-:-:S05]  /*1d30*/  IMAD R4, R4, UR5, R5 ;  /* 0x0000000504047c24 */ /* 0x002fca000f8e0205 */
[----:B------:R-:W-:Y:S01]  /*1d40*/  I2FP.F32.U32 R2, R4 ;  /* 0x0000000400027245 */ /* 0x000fe20000201000 */
[----:B0-----:R-:W-:-:S03]  /*1d50*/  FFMA R5, -R3, R0, 1 ;  /* 0x3f80000003057423 */ /* 0x001fc60000000100 */
[----:B------:R-:W0:Y:S01]  /*1d60*/  FCHK P0, R2, R3 ;  /* 0x0000000302007302 */ /* 0x000e220000000000 */
[----:B------:R-:W-:-:S04]  /*1d70*/  FFMA R9, R0, R5, R0 ;  /* 0x0000000500097223 */ /* 0x000fc80000000000 */
[----:B------:R-:W-:Y:S01]  /*1d80*/  FFMA R8, R2, R9, RZ ;  /* 0x0000000902087223 */ /* 0x000fe200000000ff */
[----:B--2---:R-:W-:-:S03]  /*1d90*/  IMAD R5, R10, UR6, R11 ;  /* 0x000000060a057c24 */ /* 0x004fc6000f8e020b */
[----:B------:R-:W-:-:S04]  /*1da0*/  FFMA R0, -R3, R8, R2 ;  /* 0x0000000803007223 */ /* 0x000fc80000000102 */
[----:B------:R-:W-:Y:S01]  /*1db0*/  FFMA R8, R9, R0, R8 ;  /* 0x0000000009087223 */ /* 0x000fe20000000008 */
[----:B------:R-:W-:Y:S02]  /*1dc0*/  I2FP.F32.S32 R9, UR28 ;  /* 0x0000001c00097c45 */ /* 0x000fe40008201400 */
[----:B------:R-:W-:Y:S01]  /*1dd0*/  I2FP.F32.U32 R0, R5 ;  /* 0x0000000500007245 */ /* 0x000fe20000201000 */
[----:B0-----:R-:W-:Y:S06]  /*1de0*/  @!P0 BRA `(.L_x_17) ;  /* 0x00000000000c8947 */ /* 0x001fec0003800000 */
[----:B------:R-:W-:-:S07]  /*1df0*/  MOV R10, 0x1e10 ;  /* 0x00001e10000a7802 */ /* 0x000fce0000000f00 */
[----:B------:R-:W-:Y:S05]  /*1e00*/  CALL.REL.NOINC `($__internal_0_$__cuda_sm3x_div_rn_noftz_f32_slowpath) ;  /* 0x0000001c009c7944 */ /* 0x000fea0003c00000 */
[----:B------:R-:W-:-:S07]  /*1e10*/  MOV R8, R2 ;  /* 0x0000000200087202 */ /* 0x000fce0000000f00 */
.L_x_17:
[----:B------:R-:W-:Y:S05]  /*1e20*/  BSYNC.RECONVERGENT B0 ;  /* 0x0000000000007941 */ /* 0x000fea0003800200 */
.L_x_16:
[----:B------:R-:W0:Y:S01]  /*1e30*/  MUFU.RCP R2, R9 ;  /* 0x0000000900027308 */ /* 0x000e220000001000 */
[----:B------:R-:W-:Y:S07]  /*1e40*/  BSSY.RECONVERGENT B0, `(.L_x_18) ;  /* 0x000000d000007945 */ /* 0x000fee0003800200 */
[----:B------:R-:W1:Y:S01]  /*1e50*/  FCHK P0, R0, R9 ;  /* 0x0000000900007302 */ /* 0x000e620000000000 */
[----:B0-----:R-:W-:-:S04]  /*1e60*/  FFMA R3, -R9, R2, 1 ;  /* 0x3f80000009037423 */ /* 0x001fc80000000102 */
[----:B------:R-:W-:-:S04]  /*1e70*/  FFMA R3, R2, R3, R2 ;  /* 0x0000000302037223 */ /* 0x000fc80000000002 */
[----:B------:R-:W-:-:S04]  /*1e80*/  FFMA R2, R0, R3, RZ ;  /* 0x0000000300027223 */ /* 0x000fc800000000ff */
[----:B------:R-:W-:-:S04]  /*1e90*/  FFMA R10, -R9, R2, R0 ;  /* 0x00000002090a7223 */ /* 0x000fc80000000100 */
[----:B------:R-:W-:Y:S01]  /*1ea0*/  FFMA R3, R3, R10, R2 ;  /* 0x0000000a03037223 */ /* 0x000fe20000000002 */
[----:B-1----:R-:W-:Y:S06]  /*1eb0*/  @!P0 BRA `(.L_x_19) ;  /* 0x0000000000148947 */ /* 0x002fec0003800000 */
[----:B------:R-:W-:Y:S01]  /*1ec0*/  IMAD.MOV.U32 R2, RZ, RZ, R0 ;  /* 0x000000ffff027224 */ /* 0x000fe200078e0000 */
[----:B------:R-:W-:Y:S01]  /*1ed0*/  MOV R10, 0x1f00 ;  /* 0x00001f00000a7802 */ /* 0x000fe20000000f00 */
[----:B------:R-:W-:-:S07]  /*1ee0*/  IMAD.MOV.U32 R3, RZ, RZ, R9 ;  /* 0x000000ffff037224 */ /* 0x000fce00078e0009 */
[----:B------:R-:W-:Y:S05]  /*1ef0*/  CALL.REL.NOINC `($__internal_0_$__cuda_sm3x_div_rn_noftz_f32_slowpath) ;  /* 0x0000001c00607944 */ /* 0x000fea0003c00000 */
[----:B------:R-:W-:-:S07]  /*1f00*/  MOV R3, R2 ;  /* 0x0000000200037202 */ /* 0x000fce0000000f00 */
.L_x_19:
[----:B------:R-:W-:Y:S05]  /*1f10*/  BSYNC.RECONVERGENT B0 ;  /* 0x0000000000007941 */ /* 0x000fea0003800200 */
.L_x_18:
[----:B------:R-:W0:Y:S01]  /*1f20*/  @!UP0 LDCU UR13, c[0x0][0x390] ;  /* 0x00007200ff0d87ac */ /* 0x000e220008000800 */
[----:B------:R-:W-:Y:S01]  /*1f30*/  PLOP3.LUT P0, PT, PT, PT, UP0, 0x80, 0x8 ;  /* 0x000000000008781c */ /* 0x000fe20003f0f008 */
[----:B------:R-:W-:Y:S01]  /*1f40*/  FADD R0, R8, -0.5 ;  /* 0xbf00000008007421 */ /* 0x000fe20000000000 */
[----:B------:R-:W-:Y:S01]  /*1f50*/  PLOP3.LUT P1, PT, PT, PT, UP0, 0x80, 0x8 ;  /* 0x000000000008781c */ /* 0x000fe20003f2f008 */
[----:B------:R-:W-:Y:S01]  /*1f60*/  FADD R3, R3, -0.5 ;  /* 0xbf00000003037421 */ /* 0x000fe20000000000 */
[----:B0-----:R-:W-:-:S09]  /*1f70*/  IMAD.U32 R2, RZ, RZ, UR13 ;  /* 0x0000000dff027e24 */ /* 0x001fd2000f8e00ff */
[----:B------:R-:W-:Y:S01]  /*1f80*/  @!P0 FADD R8, R2, -UR13 ;  /* 0x8000000d02088e21 */ /* 0x000fe20008000000 */
[----:B------:R-:W-:-:S04]  /*1f90*/  FMUL R2, R0, R7 ;  /* 0x0000000700027220 */ /* 0x000fc80000400000 */
[----:B------:R-:W-:Y:S01]  /*1fa0*/  @!P1 R2UR UR28, R8 ;  /* 0x00000000081c92ca */ /* 0x000fe200000e0000 */
[----:B------:R-:W-:-:S04]  /*1fb0*/  FFMA R2, R3, UR15, -R2 ;  /* 0x0000000f03027c23 */ /* 0x000fc80008000802 */
[----:B------:R-:W-:Y:S01]  /*1fc0*/  FADD R2, R2, 0.5 ;  /* 0x3f00000002027421 */ /* 0x000fe20000000000 */
[----:B------:R-:W-:Y:S09]  /*1fd0*/  BRA.U !UP0, `(.L_x_20) ;  /* 0x0000000d08787547 */ /* 0x000ff2000b800000 */
[----:B------:R-:W0:Y:S02]  /*1fe0*/  LDCU UR13, c[0x0][0x390] ;  /* 0x00007200ff0d77ac */ /* 0x000e240008000800 */
[----:B0-----:R-:W-:-:S05]  /*1ff0*/  IMAD.U32 R7, RZ, RZ, UR13 ;  /* 0x0000000dff077e24 */ /* 0x001fca000f8e00ff */
        /* <DEDUP_REMOVED lines=9> */
.L_x_22:
[----:B------:R-:W0:Y:S01]  /*2090*/  LDCU UR14, c[0x3][UR8] ;  /* 0x00c00000080e77ac */ /* 0x000e220008000800 */
[----:B------:R-:W-:Y:S02]  /*20a0*/  UISETP.EQ.AND UP0, UPT, UR6, URZ, UPT ;  /* 0x000000ff0600728c */ /* 0x000fe4000bf02270 */
[----:B------:R-:W-:Y:S02]  /*20b0*/  UISETP.EQ.AND UP4, UPT, UR6, 0x4, UPT ;  /* 0x000000040600788c */ /* 0x000fe4000bf82270 */
[----:B------:R-:W-:Y:S02]  /*20c0*/  UISETP.EQ.AND UP3, UPT, UR6, 0x8, UPT ;  /* 0x000000080600788c */ /* 0x000fe4000bf62270 */
[----:B------:R-:W-:Y:S02]  /*20d0*/  UISETP.EQ.AND UP6, UPT, UR6, 0xc, UPT ;  /* 0x0000000c0600788c */ /* 0x000fe4000bfc2270 */
[----:B------:R-:W-:Y:S02]  /*20e0*/  UISETP.EQ.AND UP5, UPT, UR6, 0x10, UPT ;  /* 0x000000100600788c */ /* 0x000fe4000bfa2270 */
[----:B------:R-:W-:-:S02]  /*20f0*/  UISETP.EQ.AND UP2, UPT, UR6, 0x14, UPT ;  /* 0x000000140600788c */ /* 0x000fc4000bf42270 */
[----:B------:R-:W-:Y:S02]  /*2100*/  UIADD3 UR5, UPT, UPT, UR5, 0x1, URZ ;  /* 0x0000000105057890 */ /* 0x000fe4000fffe0ff */
[----:B0-----:R-:W-:Y:S02]  /*2110*/  UIMAD UR10, UR27, UR14, URZ ;  /* 0x0000000e1b0a72a4 */ /* 0x001fe4000f8e02ff */
[----:B------:R-:W-:Y:S02]  /*2120*/  UIADD3 UR8, UPT, UPT, UR8, 0x4, URZ ;  /* 0x0000000408087890 */ /* 0x000fe4000fffe0ff */
[----:B------:R-:W-:-:S04]  /*2130*/  UIADD3 UR7, UPT, UPT, UR10, UR7, URZ ;  /* 0x000000070a077290 */ /* 0x000fc8000fffe0ff */
[----:B------:R-:W-:-:S03]  /*2140*/  UISETP.GT.U32.AND UP1, UPT, UR10, UR7, UPT ;  /* 0x000000070a00728c */ /* 0x000fc6000bf24070 */
[----:B------:R-:W-:Y:S01]  /*2150*/  @UP0 UMOV UR12, UR7 ;  /* 0x00000007000c0c82 */ /* 0x000fe20008000000 */
[----:B------:R-:W-:Y:S02]  /*2160*/  USEL UR10, URZ, 0xffffffff, !UP1 ;  /* 0xffffffffff0a7887 */ /* 0x000fe4000c800000 */
[----:B------:R-:W-:Y:S02]  /*2170*/  UISETP.EQ.AND UP1, UPT, UR6, 0x1c, UPT ;  /* 0x0000001c0600788c */ /* 0x000fe4000bf22270 */
[----:B------:R-:W-:Y:S01]  /*2180*/  UIADD3 UR10, UPT, UPT, URZ, -UR10, URZ ;  /* 0x8000000aff0a7290 */ /* 0x000fe2000fffe0ff */
[----:B------:R-:W-:Y:S01]  /*2190*/  @UP4 UMOV UR16, UR7 ;  /* 0x0000000700104c82 */ /* 0x000fe20008000000 */
[----:B------:R-:W-:Y:S01]  /*21a0*/  @UP3 UMOV UR17, UR7 ;  /* 0x0000000700113c82 */ /* 0x000fe20008000000 */
[----:B------:R-:W-:Y:S01]  /*21b0*/  @UP6 UMOV UR18, UR7 ;  /* 0x0000000700126c82 */ /* 0x000fe20008000000 */
[----:B------:R-:W-:Y:S01]  /*21c0*/  @UP5 UMOV UR19, UR7 ;  /* 0x0000000700135c82 */ /* 0x000fe20008000000 */
[----:B------:R-:W-:Y:S01]  /*21d0*/  @UP2 UMOV UR20, UR7 ;  /* 0x0000000700142c82 */ /* 0x000fe20008000000 */
[----:B------:R-:W-:-:S03]  /*21e0*/  UISETP.EQ.AND UP0, UPT, UR6, 0x20, UPT ;  /* 0x000000200600788c */ /* 0x000fc6000bf02270 */
[----:B------:R-:W-:Y:S01]  /*21f0*/  @UP1 UMOV UR21, UR7 ;  /* 0x0000000700151c82 */ /* 0x000fe20008000000 */
[----:B------:R-:W-:Y:S02]  /*2200*/  UISETP.NE.AND UP1, UPT, UR5, 0x6, UPT ;  /* 0x000000060500788c */ /* 0x000fe4000bf25270 */
[----:B------:R-:W-:Y:S02]  /*2210*/  UISETP.EQ.AND UP4, UPT, UR6, 0x24, UPT ;  /* 0x000000240600788c */ /* 0x000fe4000bf82270 */
[----:B------:R-:W-:Y:S02]  /*2220*/  UISETP.EQ.AND UP3, UPT, UR6, 0x28, UPT ;  /* 0x000000280600788c */ /* 0x000fe4000bf62270 */
[----:B------:R-:W-:Y:S02]  /*2230*/  UISETP.EQ.AND UP6, UPT, UR6, 0x2c, UPT ;  /* 0x0000002c0600788c */ /* 0x000fe4000bfc2270 */
[----:B------:R-:W-:Y:S02]  /*2240*/  UISETP.EQ.AND UP5, UPT, UR6, 0x30, UPT ;  /* 0x000000300600788c */ /* 0x000fe4000bfa2270 */
[----:B------:R-:W-:Y:S01]  /*2250*/  UISETP.EQ.AND UP2, UPT, UR6, 0x34, UPT ;  /* 0x000000340600788c */ /* 0x000fe2000bf42270 */
[----:B------:R-:W-:Y:S01]  /*2260*/  UMOV UR11, UR10 ;  /* 0x0000000a000b7c82 */ /* 0x000fe20008000000 */
[----:B------:R-:W-:Y:S01]  /*2270*/  UMOV UR10, URZ ;  /* 0x000000ff000a7c82 */ /* 0x000fe20008000000 */
[----:B------:R-:W-:Y:S01]  /*2280*/  @UP0 UMOV UR22, UR7 ;  /* 0x0000000700160c82 */ /* 0x000fe20008000000 */
[----:B------:R-:W-:Y:S01]  /*2290*/  UIMAD.WIDE.U32 UR10, UR14, UR27, UR10 ;  /* 0x0000001b0e0a72a5 */ /* 0x000fe2000f8e000a */
[----:B------:R-:W-:Y:S01]  /*22a0*/  @UP4 UMOV UR23, UR7 ;  /* 0x0000000700174c82 */ /* 0x000fe20008000000 */
[----:B------:R-:W-:Y:S01]  /*22b0*/  @UP3 UMOV UR24, UR7 ;  /* 0x0000000700183c82 */ /* 0x000fe20008000000 */
[----:B------:R-:W-:-:S02]  /*22c0*/  @UP6 UMOV UR25, UR7 ;  /* 0x0000000700196c82 */ /* 0x000fc40008000000 */
[----:B------:R-:W-:Y:S02]  /*22d0*/  @UP5 UMOV UR26, UR7 ;  /* 0x00000007001a5c82 */ /* 0x000fe40008000000 */
[----:B------:R-:W-:Y:S01]  /*22e0*/  @UP2 UMOV UR9, UR7 ;  /* 0x0000000700092c82 */ /* 0x000fe20008000000 */
[----:B------:R-:W-:Y:S01]  /*22f0*/  UIADD3 UR6, UPT, UPT, UR6, 0x4, URZ ;  /* 0x0000000406067890 */ /* 0x000fe2000fffe0ff */
[----:B------:R-:W-:Y:S01]  /*2300*/  UMOV UR7, UR11 ;  /* 0x0000000b00077c82 */ /* 0x000fe20008000000 */
[----:B------:R-:W-:Y:S10]  /*2310*/  BRA.U UP1, `(.L_x_22) ;  /* 0xfffffffd015c7547 */ /* 0x000ff4000b83ffff */
[----:B------:R-:W-:Y:S01]  /*2320*/  USHF.L.U32 UR5, UR13, 0x1, URZ ;  /* 0x000000010d057899 */ /* 0x000fe200080006ff */
[----:B------:R-:W-:-:S03]  /*2330*/  UMOV UR10, UR7 ;  /* 0x00000007000a7c82 */ /* 0x000fc60008000000 */
[----:B------:R-:W-:-:S04]  /*2340*/  ULEA.HI UR11, UR5, 0xffffff80, URZ, 0x8 ;  /* 0xffffff80050b7891 */ /* 0x000fc8000f8f40ff */
[----:B------:R-:W-:-:S04]  /*2350*/  USHF.R.U32.HI UR5, URZ, 0x5, UR11 ;  /* 0x00000005ff057899 */ /* 0x000fc8000801160b */
[----:B------:R-:W-:-:S04]  /*2360*/  UIADD3 UR5, UPT, UPT, -UR5, 0x4, URZ ;  /* 0x0000000405057890 */ /* 0x000fc8000fffe1ff */
[----:B------:R-:W-:-:S04]  /*2370*/  ULEA UR4, UR5, UR4, 0x2 ;  /* 0x0000000405047291 */ /* 0x000fc8000f8e10ff */
[----:B------:R-:W-:Y:S02]  /*2380*/  UISETP.EQ.AND UP2, UPT, UR4, URZ, UPT ;  /* 0x000000ff0400728c */ /* 0x000fe4000bf42270 */
[----:B------:R-:W-:Y:S02]  /*2390*/  UISETP.EQ.AND UP1, UPT, UR4, -0x8, UPT ;  /* 0xfffffff80400788c */ /* 0x000fe4000bf22270 */
[----:B------:R-:W-:Y:S02]  /*23a0*/  UISETP.EQ.AND UP6, UPT, UR4, 0x4, UPT ;  /* 0x000000040400788c */ /* 0x000fe4000bfc2270 */
[----:B------:R-:W-:Y:S02]  /*23b0*/  UP2UR UR5, UPR, URZ, 0x4 ;  /* 0x00000004ff057883 */ /* 0x000fe40008000000 */
[----:B------:R-:W-:Y:S02]  /*23c0*/  UP2UR UR5, UPR, URZ, 0x40 ;  /* 0x00000040ff057883 */ /* 0x000fe40008000000 */
[----:B------:R-:W-:-:S02]  /*23d0*/  UISETP.EQ.AND UP5, UPT, UR4, 0x8, UPT ;  /* 0x000000080400788c */ /* 0x000fc4000bfa2270 */
[----:B------:R-:W-:Y:S02]  /*23e0*/  UISETP.EQ.AND UP4, UPT, UR4, 0xc, UPT ;  /* 0x0000000c0400788c */ /* 0x000fe4000bf82270 */
[----:B------:R-:W-:Y:S02]  /*23f0*/  UISETP.EQ.AND UP0, UPT, UR4, -0x4, UPT ;  /* 0xfffffffc0400788c */ /* 0x000fe4000bf02270 */
[----:B------:R-:W-:Y:S01]  /*2400*/  UISETP.EQ.AND UP3, UPT, UR4, 0x10, UPT ;  /* 0x000000100400788c */ /* 0x000fe2000bf62270 */
[----:B------:R-:W-:Y:S01]  /*2410*/  @UP1 UMOV UR5, UR12 ;  /* 0x0000000c00051c82 */ /* 0x000fe20008000000 */
[----:B------:R-:W-:Y:S02]  /*2420*/  UISETP.EQ.AND UP1, UPT, UR4, URZ, UPT ;  /* 0x000000ff0400728c */ /* 0x000fe4000bf22270 */
[----:B------:R-:W-:Y:S02]  /*2430*/  UP2UR UR6, UPR, URZ, 0x20 ;  /* 0x00000020ff067883 */ /* 0x000fe40008000000 */
[----:B------:R-:W-:-:S02]  /*2440*/  UP2UR UR6, UPR, URZ, 0x10 ;  /* 0x00000010ff067883 */ /* 0x000fc40008000000 */
[----:B------:R-:W-:Y:S02]  /*2450*/  UP2UR UR6, UPR, URZ, 0x8 ;  /* 0x00000008ff067883 */ /* 0x000fe40008000000 */
[----:B------:R-:W-:Y:S01]  /*2460*/  UISETP.EQ.AND UP2, UPT, UR4, 0x14, UPT ;  /* 0x000000140400788c */ /* 0x000fe2000bf42270 */
[----:B------:R-:W-:Y:S02]  /*2470*/  @UP0 UMOV UR5, UR16 ;  /* 0x0000001000050c82 */ /* 0x000fe40008000000 */
        /* <DEDUP_REMOVED lines=9> */
[----:B------:R-:W-:Y:S01]  /*2510*/  UISETP.EQ.AND UP0, UPT, UR4, 0x18, UPT ;  /* 0x000000180400788c */ /* 0x000fe2000bf02270 */
        /* <DEDUP_REMOVED lines=13> */
[----:B------:R-:W-:-:S02]  /*25f0*/  @UP2 UMOV UR6, UR23 ;  /* 0x0000001700062c82 */ /* 0x000fc40008000000 */
[----:B------:R-:W-:Y:S01]  /*2600*/  @UP3 UMOV UR6, UR24 ;  /* 0x0000001800063c82 */ /* 0x000fe20008000000 */
[----:B------:R-:W-:Y:S01]  /*2610*/  UP2UR UR7, UPR, URZ, 0x40 ;  /* 0x00000040ff077883 */ /* 0x000fe20008000000 */
[----:B------:R-:W-:Y:S02]  /*2620*/  @UP4 UMOV UR6, UR25 ;  /* 0x0000001900064c82 */ /* 0x000fe40008000000 */
[----:B------:R-:W-:Y:S01]  /*2630*/  @UP5 UMOV UR6, UR26 ;  /* 0x0000001a00065c82 */ /* 0x000fe20008000000 */
[----:B------:R-:W-:Y:S01]  /*2640*/  @UP0 UMOV UR5, UR22 ;  /* 0x0000001600050c82 */ /* 0x000fe20008000000 */
[----:B------:R-:W-:Y:S01]  /*2650*/  @UP6 UMOV UR6, UR9 ;  /* 0x0000000900066c82 */ /* 0x000fe20008000000 */
[----:B------:R-:W-:Y:S01]  /*2660*/  ULOP3.LUT UP6, UR7, UR11, 0x1f, URZ, 0xc0, !UPT ;  /* 0x0000001f0b077892 */ /* 0x000fe2000f8cc0ff */
[----:B------:R-:W-:Y:S01]  /*2670*/  @UP1 UMOV UR5, UR23 ;  /* 0x0000001700051c82 */ /* 0x000fe20008000000 */
[----:B------:R-:W-:Y:S01]  /*2680*/  @UP2 UMOV UR5, UR24 ;  /* 0x0000001800052c82 */ /* 0x000fe20008000000 */
[----:B------:R-:W-:Y:S01]  /*2690*/  @UP3 UMOV UR5, UR25 ;  /* 0x0000001900053c82 */ /* 0x000fe20008000000 */
[----:B------:R-:W-:Y:S01]  /*26a0*/  @UP4 UMOV UR5, UR26 ;  /* 0x0000001a00054c82 */ /* 0x000fe20008000000 */
[----:B------:R-:W-:Y:S01]  /*26b0*/  @UP5 UMOV UR5, UR9 ;  /* 0x0000000900055c82 */ /* 0x000fe20008000000 */
[----:B------:R-:W-:-:S03]  /*26c0*/  UMOV UR8, UR6 ;  /* 0x0000000600087c82 */ /* 0x000fc60008000000 */
[----:B------:R-:W-:Y:S05]  /*26d0*/  BRA.U !UP6, `(.L_x_23) ;  /* 0x000000010e8c7547 */ /* 0x000fea000b800000 */
[----:B------:R-:W-:Y:S02]  /*26e0*/  UP2UR UR11, UPR, URZ, 0x8 ;  /* 0x00000008ff0b7883 */ /* 0x000fe40008000000 */
[----:B------:R-:W-:Y:S02]  /*26f0*/  UISETP.EQ.AND UP3, UPT, UR4, URZ, UPT ;  /* 0x000000ff0400728c */ /* 0x000fe4000bf62270 */
[----:B------:R-:W-:Y:S02]  /*2700*/  UISETP.EQ.AND UP6, UPT, UR4, 0x4, UPT ;  /* 0x000000040400788c */ /* 0x000fe4000bfc2270 */
[----:B------:R-:W-:Y:S02]  /*2710*/  UP2UR UR14, UPR, URZ, 0x10 ;  /* 0x00000010ff0e7883 */ /* 0x000fe40008000000 */
[----:B------:R-:W-:Y:S02]  /*2720*/  UP2UR UR27, UPR, URZ, 0x20 ;  /* 0x00000020ff1b7883 */ /* 0x000fe40008000000 */
[----:B------:R-:W-:-:S02]  /*2730*/  UISETP.EQ.AND UP4, UPT, UR4, 0xc, UPT ;  /* 0x0000000c0400788c */ /* 0x000fc4000bf82270 */
[----:B------:R-:W-:Y:S01]  /*2740*/  UISETP.EQ.AND UP5, UPT, UR4, 0x10, UPT ;  /* 0x000000100400788c */ /* 0x000fe2000bfa2270 */
[----:B------:R-:W-:Y:S01]  /*2750*/  @UP3 UMOV UR6, UR12 ;  /* 0x0000000c00063c82 */ /* 0x000fe20008000000 */
[----:B------:R-:W-:Y:S01]  /*2760*/  UISETP.EQ.AND UP3, UPT, UR4, 0x8, UPT ;  /* 0x000000080400788c */ /* 0x000fe2000bf62270 */
[----:B------:R-:W-:Y:S01]  /*2770*/  @UP6 UMOV UR6, UR16 ;  /* 0x0000001000066c82 */ /* 0x000fe20008000000 */
[----:B------:R-:W-:Y:S02]  /*2780*/  UISETP.EQ.AND UP6, UPT, UR4, 0x14, UPT ;  /* 0x000000140400788c */ /* 0x000fe4000bfc2270 */
[----:B------:R-:W-:-:S07]  /*2790*/  USHF.L.U32 UR5, UR5, UR7, URZ ;  /* 0x0000000705057299 */ /* 0x000fce00080006ff */
[----:B------:R-:W-:Y:S01]  /*27a0*/  @UP3 UMOV UR6, UR17 ;  /* 0x0000001100063c82 */ /* 0x000fe20008000000 */
[----:B------:R-:W-:Y:S01]  /*27b0*/  UISETP.NE.AND UP3, UPT, UR11, URZ, UPT ;  /* 0x000000ff0b00728c */ /* 0x000fe2000bf65270 */
        /* <DEDUP_REMOVED lines=10> */
[----:B------:R-:W-:Y:S01]  /*2860*/  @UP3 UMOV UR6, UR23 ;  /* 0x0000001700063c82 */ /* 0x000fe20008000000 */
[----:B------:R-:W-:Y:S01]  /*2870*/  @UP4 UMOV UR6, UR24 ;  /* 0x0000001800064c82 */ /* 0x000fe20008000000 */
[----:B------:R-:W-:Y:S01]  /*2880*/  UIADD3 UR11, UPT, UPT, -UR7, 0x20, URZ ;  /* 0x00000020070b7890 */ /* 0x000fe2000fffe1ff */
[----:B------:R-:W-:-:S03]  /*2890*/  @UP5 UMOV UR6, UR25 ;  /* 0x0000001900065c82 */ /* 0x000fc60008000000 */
[----:B------:R-:W-:Y:S01]  /*28a0*/  @UP6 UMOV UR6, UR26 ;  /* 0x0000001a00066c82 */ /* 0x000fe20008000000 */
[----:B------:R-:W-:Y:S01]  /*28b0*/  USHF.L.U32 UR7, UR8, UR7, URZ ;  /* 0x0000000708077299 */ /* 0x000fe200080006ff */
[----:B------:R-:W-:Y:S01]  /*28c0*/  @UP0 UMOV UR6, UR9 ;  /* 0x0000000900060c82 */ /* 0x000fe20008000000 */
[----:B------:R-:W-:Y:S02]  /*28d0*/  USHF.R.U32.HI UR4, URZ, UR11, UR8 ;  /* 0x0000000bff047299 */ /* 0x000fe40008011608 */
[----:B------:R-:W-:Y:S02]  /*28e0*/  USHF.R.U32.HI UR6, URZ, UR11, UR6 ;  /* 0x0000000bff067299 */ /* 0x000fe40008011606 */
[----:B------:R-:W-:Y:S02]  /*28f0*/  UIADD3 UR5, UPT, UPT, UR4, UR5, URZ ;  /* 0x0000000504057290 */ /* 0x000fe4000fffe0ff */
[----:B------:R-:W-:-:S12]  /*2900*/  UIADD3 UR8, UPT, UPT, UR6, UR7, URZ ;  /* 0x0000000706087290 */ /* 0x000fd8000fffe0ff */
.L_x_23:
        /* <DEDUP_REMOVED lines=23> */
[----:B------:R-:W-:-:S07]  /*2a80*/  IMAD.MOV.U32 R13, RZ, RZ, RZ ;  /* 0x000000ffff0d7224 */ /* 0x000fce00078e00ff */
.L_x_25:
[----:B------:R-:W-:Y:S01]  /*2a90*/  USHF.L.U32.HI UR8, UR9, 0x1, UR8 ;  /* 0x0000000109087899 */ /* 0x000fe20008010608 */
[----:B------:R-:W-:Y:S01]  /*2aa0*/  VIADD R13, R13, 0xffffffff ;  /* 0xffffffff0d0d7836 */ /* 0x000fe20000000000 */
[----:B------:R-:W-:Y:S02]  /*2ab0*/  USHF.L.U32 UR9, UR9, 0x1, URZ ;  /* 0x0000000109097899 */ /* 0x000fe400080006ff */
[----:B------:R-:W-:-:S09]  /*2ac0*/  UISETP.GT.AND UP0, UPT, UR8, URZ, UPT ;  /* 0x000000ff0800728c */ /* 0x000fd2000bf04270 */
[----:B------:R-:W-:Y:S05]  /*2ad0*/  BRA.U UP0, `(.L_x_25) ;  /* 0xfffffffd00ec7547 */ /* 0x000fea000b83ffff */
[----:B------:R-:W-:Y:S05]  /*2ae0*/  BRA `(.L_x_26) ;  /* 0x0000000000047947 */ /* 0x000fea0003800000 */
.L_x_24:
[----:B------:R-:W-:-:S07]  /*2af0*/  HFMA2 R13, -RZ, RZ, 0, 0 ;  /* 0x00000000ff0d7431 */ /* 0x000fce00000001ff */
.L_x_26:
[----:B------:R-:W-:-:S06]  /*2b00*/  UIMAD.WIDE.U32 UR4, UR8, -0x36f0255e, URZ ;  /* 0xc90fdaa2080478a5 */ /* 0x000fcc000f8e00ff */
[----:B------:R-:W-:Y:S01]  /*2b10*/  ISETP.LT.AND P0, PT, RZ, UR5, PT ;  /* 0x00000005ff007c0c */ /* 0x000fe2000bf01270 */
[----:B------:R-:W-:Y:S01]  /*2b20*/  IMAD.U32 R8, RZ, RZ, UR4 ;  /* 0x00000004ff087e24 */ /* 0x000fe2000f8e00ff */
[----:B------:R-:W-:Y:S01]  /*2b30*/  MOV R10, UR4 ;  /* 0x00000004000a7c02 */ /* 0x000fe20008000f00 */
[----:B------:R-:W-:Y:S02]  /*2b40*/  IMAD.U32 R11, RZ, RZ, UR5 ;  /* 0x00000005ff0b7e24 */ /* 0x000fe4000f8e00ff */
[----:B------:R-:W-:-:S08]  /*2b50*/  IMAD.U32 R9, RZ, RZ, UR5 ;  /* 0x00000005ff097e24 */ /* 0x000fd0000f8e00ff */
[C---:B------:R-:W-:Y:S01]  /*2b60*/  @P0 SHF.L.U32.HI R11, R8.reuse, 0x1, R11 ;  /* 0x00000001080b0819 */ /* 0x040fe2000001060b */
[----:B------:R-:W-:Y:S01]  /*2b70*/  @P0 VIADD R13, R13, 0xffffffff ;  /* 0xffffffff0d0d0836 */ /* 0x000fe20000000000 */
[----:B------:R-:W-:-:S04]  /*2b80*/  @P0 SHF.L.U32 R8, R8, 0x1, RZ ;  /* 0x0000000108080819 */ /* 0x000fc800000006ff */
[----:B------:R-:W-:Y:S01]  /*2b90*/  ISETP.NE.U32.AND P1, PT, R8, RZ, PT ;  /* 0x000000ff0800720c */ /* 0x000fe20003f25070 */
[----:B------:R-:W-:-:S03]  /*2ba0*/  VIADD R8, R13, 0x7e ;  /* 0x0000007e0d087836 */ /* 0x000fc60000000000 */
[----:B------:R-:W-:Y:S01]  /*2bb0*/  SEL R7, RZ, 0xffffffff, !P1 ;  /* 0xffffffffff077807 */ /* 0x000fe20004800000 */
[----:B------:R-:W-:-:S03]  /*2bc0*/  IMAD.SHL.U32 R8, R8, 0x800000, RZ ;  /* 0x0080000008087824 */ /* 0x000fc600078e00ff */
[----:B------:R-:W-:-:S04]  /*2bd0*/  IADD3 R7, PT, PT, -R7, R11, RZ ;  /* 0x0000000b07077210 */ /* 0x000fc80007ffe1ff */
[C---:B------:R-:W-:Y:S02]  /*2be0*/  SHF.L.U32 R9, R7.reuse, 0x18, RZ ;  /* 0x0000001807097819 */ /* 0x040fe400000006ff */
[----:B------:R-:W-:Y:S02]  /*2bf0*/  LEA.HI R8, R7, R8, RZ, 0x18 ;  /* 0x0000000807087211 */ /* 0x000fe400078fc0ff */
[----:B------:R-:W-:-:S04]  /*2c00*/  ISETP.LT.AND P0, PT, R9, RZ, PT ;  /* 0x000000ff0900720c */ /* 0x000fc80003f01270 */
[----:B------:R-:W-:-:S04]  /*2c10*/  SEL R7, RZ, 0xffffffff, !P0 ;  /* 0xffffffffff077807 */ /* 0x000fc80004000000 */
[----:B------:R-:W-:-:S04]  /*2c20*/  IADD3 R7, PT, PT, -R7, R8, RZ ;  /* 0x0000000807077210 */ /* 0x000fc80007ffe1ff */
[----:B------:R-:W-:Y:S01]  /*2c30*/  LOP3.LUT R9, R7, UR15, RZ, 0xfc, !PT ;  /* 0x0000000f07097c12 */ /* 0x000fe2000f8efcff */
[----:B------:R-:W-:Y:S06]  /*2c40*/  BRA `(.L_x_27) ;  /* 0x0000000000207947 */ /* 0x000fec0003800000 */
.L_x_21:
[----:B------:R-:W-:Y:S01]  /*2c50*/  IMAD.U32 R12, RZ, RZ, UR13 ;  /* 0x0000000dff0c7e24 */ /* 0x000fe2000f8e00ff */
[----:B------:R-:W-:-:S03]  /*2c60*/  MOV R8, 0x3fc90000 ;  /* 0x3fc9000000087802 */ /* 0x000fc60000000f00 */
[----:B------:R-:W-:-:S06]  /*2c70*/  FMUL R12, R12, 0.63661974668502807617 ;  /* 0x3f22f9830c0c7820 */ /* 0x000fcc0000400000 */
[----:B------:R-:W0:Y:S02]  /*2c80*/  F2I.NTZ R12, R12 ;  /* 0x0000000c000c7305 */ /* 0x000e240000203100 */
[----:B0-----:R-:W-:-:S05]  /*2c90*/  I2FP.F32.S32 R9, R12 ;  /* 0x0000000c00097245 */ /* 0x001fca0000201400 */
[----:B------:R-:W-:-:S04]  /*2ca0*/  FFMA R8, -R9, R8, UR13 ;  /* 0x0000000d09087e23 */ /* 0x000fc80008000108 */
[----:B------:R-:W-:-:S04]  /*2cb0*/  FFMA R8, -R9, 0.00048382673412561416626, R8 ;  /* 0x39fdaa2009087823 */ /* 0x000fc80000000108 */
[----:B------:R-:W-:-:S07]  /*2cc0*/  FFMA R9, -R9, 6.0771006282767103812e-11, R8 ;  /* 0x2e85a30909097823 */ /* 0x000fce0000000108 */
.L_x_27:
        /* <DEDUP_REMOVED lines=15> */
.L_x_20:
[----:B------:R-:W-:Y:S01]  /*2dc0*/  ISETP.NE.AND P0, PT, R6, RZ, PT ;  /* 0x000000ff0600720c */ /* 0x000fe20003f05270 */
[----:B------:R-:W0:-:S12]  /*2dd0*/  LDCU.64 UR14, c[0x0][0x358] ;  /* 0x00006b00ff0e77ac */ /* 0x000e180008000a00 */
[----:B------:R-:W-:Y:S01]  /*2de0*/  @P0 FMUL R6, RZ, UR13 ;  /* 0x0000000dff060c20 */ /* 0x000fe20008400000 */
[----:B------:R-:W-:Y:S06]  /*2df0*/  @P0 BRA `(.L_x_28) ;  /* 0x0000000c006c0947 */ /* 0x000fec0003800000 */
[----:B------:R-:W-:-:S04]  /*2e00*/  MOV R6, UR13 ;  /* 0x0000000d00067c02 */ /* 0x000fc80008000f00 */
        /* <DEDUP_REMOVED lines=9> */
.L_x_30:
[----:B------:R-:W1:Y:S01]  /*2ea0*/  LDCU UR7, c[0x3][UR6] ;  /* 0x00c00000060777ac */ /* 0x000e620008000800 */
[----:B------:R-:W-:Y:S02]  /*2eb0*/  UISETP.EQ.AND UP0, UPT, UR29, URZ, UPT ;  /* 0x000000ff1d00728c */ /* 0x000fe4000bf02270 */
[----:B------:R-:W-:Y:S02]  /*2ec0*/  UISETP.EQ.AND UP4, UPT, UR29, 0x4, UPT ;  /* 0x000000041d00788c */ /* 0x000fe4000bf82270 */
[----:B------:R-:W-:Y:S02]  /*2ed0*/  UISETP.EQ.AND UP3, UPT, UR29, 0x8, UPT ;  /* 0x000000081d00788c */ /* 0x000fe4000bf62270 */
[----:B------:R-:W-:Y:S02]  /*2ee0*/  UISETP.EQ.AND UP6, UPT, UR29, 0xc, UPT ;  /* 0x0000000c1d00788c */ /* 0x000fe4000bfc2270 */
[----:B------:R-:W-:Y:S02]  /*2ef0*/  UISETP.EQ.AND UP5, UPT, UR29, 0x10, UPT ;  /* 0x000000101d00788c */ /* 0x000fe4000bfa2270 */
[----:B------:R-:W-:-:S02]  /*2f00*/  UISETP.EQ.AND UP2, UPT, UR29, 0x14, UPT ;  /* 0x000000141d00788c */ /* 0x000fc4000bf42270 */
[----:B------:R-:W-:Y:S02]  /*2f10*/  UIADD3 UR4, UPT, UPT, UR4, 0x1, URZ ;  /* 0x0000000104047890 */ /* 0x000fe4000fffe0ff */
[----:B-1----:R-:W-:Y:S02]  /*2f20*/  UIMAD UR8, UR27, UR7, URZ ;  /* 0x000000071b0872a4 */ /* 0x002fe4000f8e02ff */
        /* <DEDUP_REMOVED lines=33> */
[----:B------:R-:W-:-:S03]  /*3140*/  UMOV UR6, 0x1c ;  /* 0x0000001c00067882 */ /* 0x000fc60000000000 */
        /* <DEDUP_REMOVED lines=93> */
.L_x_31:
        /* <DEDUP_REMOVED lines=15> */
[----:B------:R-:W-:Y:S01]  /*3810*/  IMAD.U32 R10, RZ, RZ, UR4 ;  /* 0x00000004ff0a7e24 */ /* 0x000fe2000f8e00ff */
[----:B------:R-:W-:Y:S02]  /*3820*/  @UP0 ULOP3.LUT UR8, URZ, UR5, URZ, 0x33, !UPT ;  /* 0x00000005ff080292 */ /* 0x000fe4000f8e33ff */
[----:B------:R-:W-:Y:S02]  /*3830*/  @UP0 UISETP.EQ.U32.AND UP2, UPT, UR13, URZ, UPT ;  /* 0x000000ff0d00028c */ /* 0x000fe4000bf42070 */
[----:B------:R-:W-:Y:S02]  /*3840*/  @UP0 ULOP3.LUT UR11, UR11, 0x80000000, URZ, 0x3c, !UPT ;  /* 0x800000000b0b0892 */ /* 0x000fe4000f8e3cff */
[----:B------:R-:W-:-:S04]  /*3850*/  @UP0 USEL UR7, URZ, 0xffffffff, !UP2 ;  /* 0xffffffffff070887 */ /* 0x000fc8000d000000 */
[----:B------:R-:W-:-:S04]  /*3860*/  @UP0 UIADD3 UR5, UPT, UPT, -UR7, UR8, URZ ;  /* 0x0000000807050290 */ /* 0x000fc8000fffe1ff */
[----:B------:R-:W-:-:S09]  /*3870*/  UISETP.GT.AND UP0, UPT, UR5, URZ, UPT ;  /* 0x000000ff0500728c */ /* 0x000fd2000bf04270 */
[----:B------:R-:W-:Y:S05]  /*3880*/  BRA.U !UP0, `(.L_x_32) ;  /* 0x00000001081c7547 */ /* 0x000fea000b800000 */
[----:B------:R-:W-:-:S07]  /*3890*/  HFMA2 R11, -RZ, RZ, 0, 0 ;  /* 0x00000000ff0b7431 */ /* 0x000fce00000001ff */
.L_x_33:
[----:B------:R-:W-:Y:S01]  /*38a0*/  USHF.L.U32.HI UR5, UR13, 0x1, UR5 ;  /* 0x000000010d057899 */ /* 0x000fe20008010605 */
[----:B------:R-:W-:Y:S01]  /*38b0*/  VIADD R11, R11, 0xffffffff ;  /* 0xffffffff0b0b7836 */ /* 0x000fe20000000000 */
[----:B------:R-:W-:Y:S02]  /*38c0*/  USHF.L.U32 UR13, UR13, 0x1, URZ ;  /* 0x000000010d0d7899 */ /* 0x000fe400080006ff */
[----:B------:R-:W-:-:S09]  /*38d0*/  UISETP.GT.AND UP0, UPT, UR5, URZ, UPT ;  /* 0x000000ff0500728c */ /* 0x000fd2000bf04270 */
[----:B------:R-:W-:Y:S05]  /*38e0*/  BRA.U UP0, `(.L_x_33) ;  /* 0xfffffffd00ec7547 */ /* 0x000fea000b83ffff */
[----:B------:R-:W-:Y:S05]  /*38f0*/  BRA `(.L_x_34) ;  /* 0x0000000000047947 */ /* 0x000fea0003800000 */
.L_x_32:
[----:B------:R-:W-:-:S07]  /*3900*/  MOV R11, RZ ;  /* 0x000000ff000b7202 */ /* 0x000fce0000000f00 */
.L_x_34:
[----:B------:R-:W-:-:S06]  /*3910*/  UIMAD.WIDE.U32 UR4, UR5, -0x36f0255e, URZ ;  /* 0xc90fdaa2050478a5 */ /* 0x000fcc000f8e00ff */
[----:B------:R-:W-:Y:S01]  /*3920*/  ISETP.LT.AND P0, PT, RZ, UR5, PT ;  /* 0x00000005ff007c0c */ /* 0x000fe2000bf01270 */
[----:B------:R-:W-:Y:S01]  /*3930*/  IMAD.U32 R6, RZ, RZ, UR4 ;  /* 0x00000004ff067e24 */ /* 0x000fe2000f8e00ff */
[----:B------:R-:W-:Y:S01]  /*3940*/  MOV R9, UR5 ;  /* 0x0000000500097c02 */ /* 0x000fe20008000f00 */
[----:B------:R-:W-:Y:S01]  /*3950*/  IMAD.U32 R8, RZ, RZ, UR4 ;  /* 0x00000004ff087e24 */ /* 0x000fe2000f8e00ff */
[----:B------:R-:W-:-:S09]  /*3960*/  MOV R7, UR5 ;  /* 0x0000000500077c02 */ /* 0x000fd20008000f00 */
[C---:B------:R-:W-:Y:S01]  /*3970*/  @P0 SHF.L.U32.HI R9, R6.reuse, 0x1, R9 ;  /* 0x0000000106090819 */ /* 0x040fe20000010609 */
[----:B------:R-:W-:Y:S01]  /*3980*/  @P0 IMAD.SHL.U32 R6, R6, 0x2, RZ ;  /* 0x0000000206060824 */ /* 0x000fe200078e00ff */
[----:B------:R-:W-:-:S04]  /*3990*/  @P0 IADD3 R11, PT, PT, R11, -0x1, RZ ;  /* 0xffffffff0b0b0810 */ /* 0x000fc80007ffe0ff */
[----:B------:R-:W-:Y:S02]  /*39a0*/  ISETP.NE.U32.AND P1, PT, R6, RZ, PT ;  /* 0x000000ff0600720c */ /* 0x000fe40003f25070 */
[----:B------:R-:W-:Y:S02]  /*39b0*/  IADD3 R7, PT, PT, R11, 0x7e, RZ ;  /* 0x0000007e0b077810 */ /* 0x000fe40007ffe0ff */
[----:B------:R-:W-:Y:S02]  /*39c0*/  SEL R6, RZ, 0xffffffff, !P1 ;  /* 0xffffffffff067807 */ /* 0x000fe40004800000 */
[----:B------:R-:W-:-:S03]  /*39d0*/  SHF.L.U32 R7, R7, 0x17, RZ ;  /* 0x0000001707077819 */ /* 0x000fc600000006ff */
[----:B------:R-:W-:-:S04]  /*39e0*/  IMAD.IADD R6, R9, 0x1, -R6 ;  /* 0x0000000109067824 */ /* 0x000fc800078e0a06 */
[C---:B------:R-:W-:Y:S01]  /*39f0*/  IMAD.SHL.U32 R8, R6.reuse, 0x1000000, RZ ;  /* 0x0100000006087824 */ /* 0x040fe200078e00ff */
[----:B------:R-:W-:-:S04]  /*3a00*/  LEA.HI R7, R6, R7, RZ, 0x18 ;  /* 0x0000000706077211 */ /* 0x000fc800078fc0ff */
[----:B------:R-:W-:-:S04]  /*3a10*/  ISETP.LT.AND P0, PT, R8, RZ, PT ;  /* 0x000000ff0800720c */ /* 0x000fc80003f01270 */
[----:B------:R-:W-:-:S05]  /*3a20*/  SEL R6, RZ, 0xffffffff, !P0 ;  /* 0xffffffffff067807 */ /* 0x000fca0004000000 */
[----:B------:R-:W-:-:S05]  /*3a30*/  IMAD.IADD R6, R7, 0x1, -R6 ;  /* 0x0000000107067824 */ /* 0x000fca00078e0a06 */
[----:B------:R-:W-:Y:S01]  /*3a40*/  LOP3.LUT R8, R6, UR11, RZ, 0xfc, !PT ;  /* 0x0000000b06087c12 */ /* 0x000fe2000f8efcff */
[----:B------:R-:W-:Y:S06]  /*3a50*/  BRA `(.L_x_35) ;  /* 0x0000000000207947 */ /* 0x000fec0003800000 */
.L_x_29:
[----:B------:R-:W-:Y:S01]  /*3a60*/  MOV R10, UR13 ;  /* 0x0000000d000a7c02 */ /* 0x000fe20008000f00 */
[----:B------:R-:W-:-:S04]  /*3a70*/  IMAD.MOV.U32 R7, RZ, RZ, 0x3fc90000 ;  /* 0x3fc90000ff077424 */ /* 0x000fc800078e00ff */
[----:B------:R-:W-:-:S06]  /*3a80*/  FMUL R10, R10, 0.63661974668502807617 ;  /* 0x3f22f9830a0a7820 */ /* 0x000fcc0000400000 */
[----:B------:R-:W1:Y:S02]  /*3a90*/  F2I.NTZ R10, R10 ;  /* 0x0000000a000a7305 */ /* 0x000e640000203100 */
[----:B-1----:R-:W-:-:S05]  /*3aa0*/  I2FP.F32.S32 R8, R10 ;  /* 0x0000000a00087245 */ /* 0x002fca0000201400 */
[----:B------:R-:W-:-:S04]  /*3ab0*/  FFMA R7, -R8, R7, UR13 ;  /* 0x0000000d08077e23 */ /* 0x000fc80008000107 */
[----:B------:R-:W-:-:S04]  /*3ac0*/  FFMA R7, -R8, 0.00048382673412561416626, R7 ;  /* 0x39fdaa2008077823 */ /* 0x000fc80000000107 */
[----:B------:R-:W-:-:S07]  /*3ad0*/  FFMA R8, -R8, 6.0771006282767103812e-11, R7 ;  /* 0x2e85a30908087823 */ /* 0x000fce0000000107 */
.L_x_35:
[----:B------:R-:W-:Y:S01]  /*3ae0*/  R2P PR, R10, 0x3 ;  /* 0x000000030a007804 */ /* 0x000fe20000000000 */
[----:B------:R-:W-:-:S12]  /*3af0*/  FMUL R9, R8, R8 ;  /* 0x0000000808097220 */ /* 0x000fd80000400000 */
        /* <DEDUP_REMOVED lines=10> */
[----:B------:R-:W-:-:S07]  /*3ba0*/  FSEL R6, -R6, R6, P1 ;  /* 0x0000000606067208 */ /* 0x000fce0000800100 */
.L_x_28:
[----:B------:R-:W1:Y:S01]  /*3bb0*/  LDCU UR4, c[0x0][0x3a0] ;  /* 0x00007400ff0477ac */ /* 0x000e620008000800 */
[----:B------:R-:W-:Y:S01]  /*3bc0*/  FMUL R0, R0, UR28 ;  /* 0x0000001c00007c20 */ /* 0x000fe20008400000 */
[----:B------:R-:W-:-:S03]  /*3bd0*/  UMOV UR5, URZ ;  /* 0x000000ff00057c82 */ /* 0x000fc60008000000 */
[----:B------:R-:W-:Y:S01]  /*3be0*/  FFMA R3, R3, R6, R0 ;  /* 0x0000000603037223 */ /* 0x000fe20000000000 */
[----:B------:R-:W-:-:S03]  /*3bf0*/  HFMA2 R0, -RZ, RZ, -3, 0 ;  /* 0xc2000000ff007431 */ /* 0x000fc600000001ff */
[----:B------:R-:W-:-:S06]  /*3c00*/  FADD R3, R3, 0.5 ;  /* 0x3f00000003037421 */ /* 0x000fcc0000000000 */
[----:B-1----:R1:W5:Y:S01]  /*3c10*/  TEX.LL RZ, R3, R2, R0, UR4, 2D, 0x1 ;  /* 0x28ff040002037f60 */ /* 0x00236200089e01ff */
[----:B------:R-:W2:Y:S01]  /*3c20*/  LDC.64 R6, c[0x0][0x380] ;  /* 0x0000e000ff067b82 */ /* 0x000ea20000000a00 */
[----:B-1----:R-:W1:Y:S02]  /*3c30*/  LDCU UR4, c[0x0][0x388] ;  /* 0x00007100ff0477ac */ /* 0x002e640008000800 */
[----:B-1----:R-:W-:-:S04]  /*3c40*/  IMAD R5, R4, UR4, R5 ;  /* 0x0000000404057c24 */ /* 0x002fc8000f8e0205 */
[----:B--2---:R-:W-:-:S05]  /*3c50*/  IMAD.WIDE.U32 R4, R5, 0x4, R6 ;  /* 0x0000000405047825 */ /* 0x004fca00078e0006 */
[----:B0----5:R-:W-:Y:S01]  /*3c60*/  STG.E desc[UR14][R4.64], R3 ;  /* 0x0000000304007986 */ /* 0x021fe2000c10190e */
[----:B------:R-:W-:Y:S05]  /*3c70*/  EXIT ;  /* 0x000000000000794d */ /* 0x000fea0003800000 */
        .weak           $__internal_0_$__cuda_sm3x_div_rn_noftz_f32_slowpath
        .type           $__internal_0_$__cuda_sm3x_div_rn_noftz_f32_slowpath,@function
        .size           $__internal_0_$__cuda_sm3x_div_rn_noftz_f32_slowpath,(.L_x_48 - $__internal_0_$__cuda_sm3x_div_rn_noftz_f32_slowpath)
$__internal_0_$__cuda_sm3x_div_rn_noftz_f32_slowpath:
[----:B------:R-:W-:Y:S01]  /*3c80*/  SHF.R.U32.HI R12, RZ, 0x17, R3 ;  /* 0x00000017ff0c7819 */ /* 0x000fe20000011603 */
[----:B------:R-:W-:Y:S01]  /*3c90*/  BSSY.RECONVERGENT B1, `(.L_x_36) ;  /* 0x0000062000017945 */ /* 0x000fe20003800200 */
[----:B------:R-:W-:Y:S02]  /*3ca0*/  SHF.R.U32.HI R11, RZ, 0x17, R2 ;  /* 0x00000017ff0b7819 */ /* 0x000fe40000011602 */
[----:B------:R-:W-:Y:S02]  /*3cb0*/  LOP3.LUT R12, R12, 0xff, RZ, 0xc0, !PT ;  /* 0x000000ff0c0c7812 */ /* 0x000fe400078ec0ff */
[----:B------:R-:W-:-:S03]  /*3cc0*/  LOP3.LUT R16, R11, 0xff, RZ, 0xc0, !PT ;  /* 0x000000ff0b107812 */ /* 0x000fc600078ec0ff */
[----:B------:R-:W-:Y:S01]  /*3cd0*/  VIADD R14, R12, 0xffffffff ;  /* 0xffffffff0c0e7836 */ /* 0x000fe20000000000 */
[----:B------:R-:W-:-:S04]  /*3ce0*/  IADD3 R13, PT, PT, R16, -0x1, RZ ;  /* 0xffffffff100d7810 */ /* 0x000fc80007ffe0ff */
[----:B------:R-:W-:-:S04]  /*3cf0*/  ISETP.GT.U32.AND P0, PT, R14, 0xfd, PT ;  /* 0x000000fd0e00780c */ /* 0x000fc80003f04070 */
[----:B------:R-:W-:-:S13]  /*3d00*/  ISETP.GT.U32.OR P0, PT, R13, 0xfd, P0 ;  /* 0x000000fd0d00780c */ /* 0x000fda0000704470 */
[----:B------:R-:W-:Y:S01]  /*3d10*/  @!P0 IMAD.MOV.U32 R11, RZ, RZ, RZ ;  /* 0x000000ffff0b8224 */ /* 0x000fe200078e00ff */
[----:B------:R-:W-:Y:S06]  /*3d20*/  @!P0 BRA `(.L_x_37) ;  /* 0x00000000005c8947 */ /* 0x000fec0003800000 */
[----:B------:R-:W-:Y:S02]  /*3d30*/  FSETP.GTU.FTZ.AND P0, PT, |R2|, +INF , PT ;  /* 0x7f8000000200780b */ /* 0x000fe40003f1c200 */
[----:B------:R-:W-:-:S04]  /*3d40*/  FSETP.GTU.FTZ.AND P1, PT, |R3|, +INF , PT ;  /* 0x7f8000000300780b */ /* 0x000fc80003f3c200 */
[----:B------:R-:W-:-:S13]  /*3d50*/  PLOP3.LUT P0, PT, P0, P1, PT, 0xf8, 0x8f ;  /* 0x00000000008f781c */ /* 0x000fda0000703f70 */
[----:B------:R-:W-:Y:S05]  /*3d60*/  @P0 BRA `(.L_x_38) ;  /* 0x00000004004c0947 */ /* 0x000fea0003800000 */
[----:B------:R-:W-:-:S13]  /*3d70*/  LOP3.LUT P0, RZ, R3, 0x7fffffff, R2, 0xc8, !PT ;  /* 0x7fffffff03ff7812 */ /* 0x000fda000780c802 */
[----:B------:R-:W-:Y:S05]  /*3d80*/  @!P0 BRA `(.L_x_39) ;  /* 0x00000004003c8947 */ /* 0x000fea0003800000 */
[C---:B------:R-:W-:Y:S02]  /*3d90*/  FSETP.NEU.FTZ.AND P2, PT, |R2|.reuse, +INF , PT ;  /* 0x7f8000000200780b */ /* 0x040fe40003f5d200 */
[----:B------:R-:W-:Y:S02]  /*3da0*/  FSETP.NEU.FTZ.AND P1, PT, |R3|, +INF , PT ;  /* 0x7f8000000300780b */ /* 0x000fe40003f3d200 */
[----:B------:R-:W-:-:S11]  /*3db0*/  FSETP.NEU.FTZ.AND P0, PT, |R2|, +INF , PT ;  /* 0x7f8000000200780b */ /* 0x000fd60003f1d200 */
[----:B------:R-:W-:Y:S05]  /*3dc0*/  @!P1 BRA !P2, `(.L_x_39) ;  /* 0x00000004002c9947 */ /* 0x000fea0005000000 */
[----:B------:R-:W-:-:S04]  /*3dd0*/  LOP3.LUT P2, RZ, R2, 0x7fffffff, RZ, 0xc0, !PT ;  /* 0x7fffffff02ff7812 */ /* 0x000fc8000784c0ff */
[----:B------:R-:W-:-:S13]  /*3de0*/  PLOP3.LUT P1, PT, P1, P2, PT, 0x2f, 0xf2 ;  /* 0x0000000000f2781c */ /* 0x000fda0000f24577 */
[----:B------:R-:W-:Y:S05]  /*3df0*/  @P1 BRA `(.L_x_40) ;  /* 0x0000000400181947 */ /* 0x000fea0003800000 */
[----:B------:R-:W-:-:S04]  /*3e00*/  LOP3.LUT P1, RZ, R3, 0x7fffffff, RZ, 0xc0, !PT ;  /* 0x7fffffff03ff7812 */ /* 0x000fc8000782c0ff */
[----:B------:R-:W-:-:S13]  /*3e10*/  PLOP3.LUT P0, PT, P0, P1, PT, 0x2f, 0xf2 ;  /* 0x0000000000f2781c */ /* 0x000fda0000702577 */
[----:B------:R-:W-:Y:S05]  /*3e20*/  @P0 BRA `(.L_x_41) ;  /* 0x0000000400000947 */ /* 0x000fea0003800000 */
[----:B------:R-:W-:Y:S02]  /*3e30*/  ISETP.GE.AND P0, PT, R13, RZ, PT ;  /* 0x000000ff0d00720c */ /* 0x000fe40003f06270 */
[----:B------:R-:W-:-:S11]  /*3e40*/  ISETP.GE.AND P1, PT, R14, RZ, PT ;  /* 0x000000ff0e00720c */ /* 0x000fd60003f26270 */
[----:B------:R-:W-:Y:S01]  /*3e50*/  @P0 MOV R11, RZ ;  /* 0x000000ff000b0202 */ /* 0x000fe20000000f00 */
[----:B------:R-:W-:Y:S02]  /*3e60*/  @!P0 IMAD.MOV.U32 R11, RZ, RZ, -0x40 ;  /* 0xffffffc0ff0b8424 */ /* 0x000fe400078e00ff */
[----:B------:R-:W-:Y:S01]  /*3e70*/  @!P0 FFMA R2, R2, 1.84467440737095516160e+19, RZ ;  /* 0x5f80000002028823 */ /* 0x000fe200000000ff */
[----:B------:R-:W-:Y:S02]  /*3e80*/  @!P1 FFMA R3, R3, 1.84467440737095516160e+19, RZ ;  /* 0x5f80000003039823 */ /* 0x000fe400000000ff */
[----:B------:R-:W-:-:S07]  /*3e90*/  @!P1 IADD3 R11, PT, PT, R11, 0x40, RZ ;  /* 0x000000400b0b9810 */ /* 0x000fce0007ffe0ff */
.L_x_37:
[----:B------:R-:W-:Y:S01]  /*3ea0*/  LEA R14, R12, 0xc0800000, 0x17 ;  /* 0xc08000000c0e7811 */ /* 0x000fe200078eb8ff */
[----:B------:R-:W-:Y:S04]  /*3eb0*/  BSSY.RECONVERGENT B2, `(.L_x_42) ;  /* 0x0000036000027945 */ /* 0x000fe80003800200 */
[----:B------:R-:W-:Y:S01]  /*3ec0*/  IMAD.IADD R14, R3, 0x1, -R14 ;  /* 0x00000001030e7824 */ /* 0x000fe200078e0a0e */
[----:B------:R-:W-:-:S03]  /*3ed0*/  IADD3 R3, PT, PT, R16, -0x7f, RZ ;  /* 0xffffff8110037810 */ /* 0x000fc60007ffe0ff */
[----:B------:R-:W0:Y:S01]  /*3ee0*/  MUFU.RCP R13, R14 ;  /* 0x0000000e000d7308 */ /* 0x000e220000001000 */
[----:B------:R-:W-:Y:S01]  /*3ef0*/  FADD.FTZ R15, -R14, -RZ ;  /* 0x800000ff0e0f7221 */ /* 0x000fe20000010100 */
[C---:B------:R-:W-:Y:S01]  /*3f00*/  IMAD R2, R3.reuse, -0x800000, R2 ;  /* 0xff80000003027824 */ /* 0x040fe200078e0202 */
[----:B------:R-:W-:-:S05]  /*3f10*/  IADD3 R12, PT, PT, R3, 0x7f, -R12 ;  /* 0x0000007f030c7810 */ /* 0x000fca0007ffe80c */
[----:B------:R-:W-:Y:S02]  /*3f20*/  IMAD.IADD R12, R12, 0x1, R11 ;  /* 0x000000010c0c7824 */ /* 0x000fe400078e020b */
[----:B0-----:R-:W-:-:S04]  /*3f30*/  FFMA R16, R13, R15, 1 ;  /* 0x3f8000000d107423 */ /* 0x001fc8000000000f */
[----:B------:R-:W-:-:S04]  /*3f40*/  FFMA R18, R13, R16, R13 ;  /* 0x000000100d127223 */ /* 0x000fc8000000000d */
[----:B------:R-:W-:-:S04]  /*3f50*/  FFMA R13, R2, R18, RZ ;  /* 0x00000012020d7223 */ /* 0x000fc800000000ff */
[----:B------:R-:W-:-:S04]  /*3f60*/  FFMA R16, R15, R13, R2 ;  /* 0x0000000d0f107223 */ /* 0x000fc80000000002 */
[----:B------:R-:W-:-:S04]  /*3f70*/  FFMA R13, R18, R16, R13 ;  /* 0x00000010120d7223 */ /* 0x000fc8000000000d */
[----:B------:R-:W-:-:S04]  /*3f80*/  FFMA R16, R15, R13, R2 ;  /* 0x0000000d0f107223 */ /* 0x000fc80000000002 */
[----:B------:R-:W-:-:S05]  /*3f90*/  FFMA R2, R18, R16, R13 ;  /* 0x0000001012027223 */ /* 0x000fca000000000d */
[----:B------:R-:W-:-:S04]  /*3fa0*/  SHF.R.U32.HI R3, RZ, 0x17, R2 ;  /* 0x00000017ff037819 */ /* 0x000fc80000011602 */
[----:B------:R-:W-:-:S04]  /*3fb0*/  LOP3.LUT R3, R3, 0xff, RZ, 0xc0, !PT ;  /* 0x000000ff03037812 */ /* 0x000fc800078ec0ff */
[----:B------:R-:W-:-:S05]  /*3fc0*/  IADD3 R15, PT, PT, R3, R12, RZ ;  /* 0x0000000c030f7210 */ /* 0x000fca0007ffe0ff */
[----:B------:R-:W-:-:S05]  /*3fd0*/  VIADD R3, R15, 0xffffffff ;  /* 0xffffffff0f037836 */ /* 0x000fca0000000000 */
[----:B------:R-:W-:-:S13]  /*3fe0*/  ISETP.GE.U32.AND P0, PT, R3, 0xfe, PT ;  /* 0x000000fe0300780c */ /* 0x000fda0003f06070 */
[----:B------:R-:W-:Y:S05]  /*3ff0*/  @!P0 BRA `(.L_x_43) ;  /* 0x0000000000808947 */ /* 0x000fea0003800000 */
[----:B------:R-:W-:-:S13]  /*4000*/  ISETP.GT.AND P0, PT, R15, 0xfe, PT ;  /* 0x000000fe0f00780c */ /* 0x000fda0003f04270 */
[----:B------:R-:W-:Y:S05]  /*4010*/  @P0 BRA `(.L_x_44) ;  /* 0x00000000006c0947 */ /* 0x000fea0003800000 */
[----:B------:R-:W-:-:S13]  /*4020*/  ISETP.GE.AND P0, PT, R15, 0x1, PT ;  /* 0x000000010f00780c */ /* 0x000fda0003f06270 */
[----:B------:R-:W-:Y:S05]  /*4030*/  @P0 BRA `(.L_x_45) ;  /* 0x0000000000740947 */ /* 0x000fea0003800000 */
[----:B------:R-:W-:Y:S02]  /*4040*/  ISETP.GE.AND P0, PT, R15, -0x18, PT ;  /* 0xffffffe80f00780c */ /* 0x000fe40003f06270 */
[----:B------:R-:W-:-:S11]  /*4050*/  LOP3.LUT R2, R2, 0x80000000, RZ, 0xc0, !PT ;  /* 0x8000000002027812 */ /* 0x000fd600078ec0ff */
[----:B------:R-:W-:Y:S05]  /*4060*/  @!P0 BRA `(.L_x_45) ;  /* 0x0000000000688947 */ /* 0x000fea0003800000 */
[CCC-:B------:R-:W-:Y:S01]  /*4070*/  FFMA.RZ R3, R18.reuse, R16.reuse, R13.reuse ;  /* 0x0000001012037223 */ /* 0x1c0fe2000000c00d */
[C---:B------:R-:W-:Y:S01]  /*4080*/  IADD3 R14, PT, PT, R15.reuse, 0x20, RZ ;  /* 0x000000200f0e7810 */ /* 0x040fe20007ffe0ff */
[CCC-:B------:R-:W-:Y:S01]  /*4090*/  FFMA.RM R12, R18.reuse, R16.reuse, R13.reuse ;  /* 0x00000010120c7223 */ /* 0x1c0fe2000000400d */
[----:B------:R-:W-:Y:S02]  /*40a0*/  ISETP.NE.AND P2, PT, R15, RZ, PT ;  /* 0x000000ff0f00720c */ /* 0x000fe40003f45270 */
[----:B------:R-:W-:Y:S01]  /*40b0*/  LOP3.LUT R11, R3, 0x7fffff, RZ, 0xc0, !PT ;  /* 0x007fffff030b7812 */ /* 0x000fe200078ec0ff */
[----:B------:R-:W-:Y:S01]  /*40c0*/  FFMA.RP R3, R18, R16, R13 ;  /* 0x0000001012037223 */ /* 0x000fe2000000800d */
[----:B------:R-:W-:Y:S01]  /*40d0*/  IMAD.MOV R13, RZ, RZ, -R15 ;  /* 0x000000ffff0d7224 */ /* 0x000fe200078e0a0f */
[----:B------:R-:W-:Y:S02]  /*40e0*/  ISETP.NE.AND P1, PT, R15, RZ, PT ;  /* 0x000000ff0f00720c */ /* 0x000fe40003f25270 */
[----:B------:R-:W-:-:S02]  /*40f0*/  LOP3.LUT R11, R11, 0x800000, RZ, 0xfc, !PT ;  /* 0x008000000b0b7812 */ /* 0x000fc400078efcff */
[----:B------:R-:W-:Y:S02]  /*4100*/  FSETP.NEU.FTZ.AND P0, PT, R3, R12, PT ;  /* 0x0000000c0300720b */ /* 0x000fe40003f1d000 */
[----:B------:R-:W-:Y:S02]  /*4110*/  SHF.L.U32 R14, R11, R14, RZ ;  /* 0x0000000e0b0e7219 */ /* 0x000fe400000006ff */
[----:B------:R-:W-:Y:S02]  /*4120*/  SEL R12, R13, RZ, P2 ;  /* 0x000000ff0d0c7207 */ /* 0x000fe40001000000 */
[----:B------:R-:W-:Y:S02]  /*4130*/  ISETP.NE.AND P1, PT, R14, RZ, P1 ;  /* 0x000000ff0e00720c */ /* 0x000fe40000f25270 */
[----:B------:R-:W-:Y:S02]  /*4140*/  SHF.R.U32.HI R12, RZ, R12, R11 ;  /* 0x0000000cff0c7219 */ /* 0x000fe4000001160b */
[----:B------:R-:W-:-:S02]  /*4150*/  PLOP3.LUT P0, PT, P0, P1, PT, 0xf8, 0x8f ;  /* 0x00000000008f781c */ /* 0x000fc40000703f70 */
[----:B------:R-:W-:Y:S02]  /*4160*/  SHF.R.U32.HI R14, RZ, 0x1, R12 ;  /* 0x00000001ff0e7819 */ /* 0x000fe4000001160c */
[----:B------:R-:W-:-:S04]  /*4170*/  SEL R3, RZ, 0x1, !P0 ;  /* 0x00000001ff037807 */ /* 0x000fc80004000000 */
[----:B------:R-:W-:-:S04]  /*4180*/  LOP3.LUT R3, R3, 0x1, R14, 0xf8, !PT ;  /* 0x0000000103037812 */ /* 0x000fc800078ef80e */
[----:B------:R-:W-:-:S04]  /*4190*/  LOP3.LUT R3, R3, R12, RZ, 0xc0, !PT ;  /* 0x0000000c03037212 */ /* 0x000fc800078ec0ff */
[----:B------:R-:W-:-:S04]  /*41a0*/  IADD3 R3, PT, PT, R14, R3, RZ ;  /* 0x000000030e037210 */ /* 0x000fc80007ffe0ff */
[----:B------:R-:W-:Y:S01]  /*41b0*/  LOP3.LUT R2, R3, R2, RZ, 0xfc, !PT ;  /* 0x0000000203027212 */ /* 0x000fe200078efcff */
[----:B------:R-:W-:Y:S06]  /*41c0*/  BRA `(.L_x_45) ;  /* 0x0000000000107947 */ /* 0x000fec0003800000 */
.L_x_44:
[----:B------:R-:W-:-:S04]  /*41d0*/  LOP3.LUT R2, R2, 0x80000000, RZ, 0xc0, !PT ;  /* 0x8000000002027812 */ /* 0x000fc800078ec0ff */
[----:B------:R-:W-:Y:S01]  /*41e0*/  LOP3.LUT R2, R2, 0x7f800000, RZ, 0xfc, !PT ;  /* 0x7f80000002027812 */ /* 0x000fe200078efcff */
[----:B------:R-:W-:Y:S06]  /*41f0*/  BRA `(.L_x_45) ;  /* 0x0000000000047947 */ /* 0x000fec0003800000 */
.L_x_43:
[----:B------:R-:W-:-:S07]  /*4200*/  IMAD R2, R12, 0x800000, R2 ;  /* 0x008000000c027824 */ /* 0x000fce00078e0202 */
.L_x_45:
[----:B------:R-:W-:Y:S05]  /*4210*/  BSYNC.RECONVERGENT B2 ;  /* 0x0000000000027941 */ /* 0x000fea0003800200 */
.L_x_42:
[----:B------:R-:W-:Y:S05]  /*4220*/  BRA `(.L_x_46) ;  /* 0x0000000000207947 */ /* 0x000fea0003800000 */
.L_x_41:
[----:B------:R-:W-:-:S04]  /*4230*/  LOP3.LUT R2, R3, 0x80000000, R2, 0x48, !PT ;  /* 0x8000000003027812 */ /* 0x000fc800078e4802 */
[----:B------:R-:W-:Y:S01]  /*4240*/  LOP3.LUT R2, R2, 0x7f800000, RZ, 0xfc, !PT ;  /* 0x7f80000002027812 */ /* 0x000fe200078efcff */
[----:B------:R-:W-:Y:S06]  /*4250*/  BRA `(.L_x_46) ;  /* 0x0000000000147947 */ /* 0x000fec0003800000 */
.L_x_40:
[----:B------:R-:W-:Y:S01]  /*4260*/  LOP3.LUT R2, R3, 0x80000000, R2, 0x48, !PT ;  /* 0x8000000003027812 */ /* 0x000fe200078e4802 */
[----:B------:R-:W-:Y:S06]  /*4270*/  BRA `(.L_x_46) ;  /* 0x00000000000c7947 */ /* 0x000fec0003800000 */
.L_x_39:
[----:B------:R-:W0:Y:S01]  /*4280*/  MUFU.RSQ R2, -QNAN ;  /* 0xffc0000000027908 */ /* 0x000e220000001400 */
[----:B------:R-:W-:Y:S05]  /*4290*/  BRA `(.L_x_46) ;  /* 0x0000000000047947 */ /* 0x000fea0003800000 */
.L_x_38:
[----:B------:R-:W-:-:S07]  /*42a0*/  FADD.FTZ R2, R2, R3 ;  /* 0x0000000302027221 */ /* 0x000fce0000010000 */
.L_x_46:
[----:B------:R-:W-:Y:S05]  /*42b0*/  BSYNC.RECONVERGENT B1 ;  /* 0x0000000000017941 */ /* 0x000fea0003800200 */
.L_x_36:
[----:B------:R-:W-:-:S04]  /*42c0*/  HFMA2 R11, -RZ, RZ, 0, 0 ;  /* 0x00000000ff0b7431 */ /* 0x000fc800000001ff */
[----:B0-----:R-:W-:Y:S05]  /*42d0*/  RET.REL.NODEC R10 `(_Z15transformKernelPfiif) ;  /* 0xffffffbc0a487950 */ /* 0x001fea0003c3ffff */
.L_x_47:
[----:B------:R-:W-:-:S00]  /*42e0*/  BRA `(.L_x_47) ;  /* 0xfffffffc00fc7947 */ /* 0x000fc0000383ffff */
[----:B------:R-:W-:-:S00]  /*42f0*/  NOP ;  /* 0x0000000000007918 */ /* 0x000fc00000000000 */
        /* <DEDUP_REMOVED lines=8> */
.L_x_48:


//--------------------- .nv.shared.reserved.0     --------------------------
	.section	.nv.shared.reserved.0,"aw",@nobits
	.weak		__nv_reservedSMEM_offset_0_alias
	.size		__nv_reservedSMEM_offset_0_alias, 0, 64
	.other		__nv_reservedSMEM_offset_0_alias,@"STO_CUDA_RESERVED_SHARED STV_DEFAULT"
__nv_reservedSMEM_offset_0_alias:
	.zero		0
	.zero		64


//--------------------- SYMBOLS --------------------------

	.type		.nv.reservedSmem.offset0,@object
	.size		.nv.reservedSmem.offset0,0x4
	.type		tex,@"STT_CUDA_TEXTURE"
